//
// Generated by NVIDIA NVVM Compiler
//
// Compiler Build ID: CL-36424714
// Cuda compilation tools, release 13.0, V13.0.88
// Based on NVVM 20.0.0
//

.version 9.0
.target sm_100
.address_size 64

	// .globl	_Z6rowMulPfS_S_iii

.visible .entry _Z6rowMulPfS_S_iii(
	.param .u64 .ptr .align 1 _Z6rowMulPfS_S_iii_param_0,
	.param .u64 .ptr .align 1 _Z6rowMulPfS_S_iii_param_1,
	.param .u64 .ptr .align 1 _Z6rowMulPfS_S_iii_param_2,
	.param .u32 _Z6rowMulPfS_S_iii_param_3,
	.param .u32 _Z6rowMulPfS_S_iii_param_4,
	.param .u32 _Z6rowMulPfS_S_iii_param_5
)
{
	.reg .pred 	%p<21>;
	.reg .b32 	%r<105>;
	.reg .b32 	%f<67>;
	.reg .b64 	%rd<59>;

	ld.param.u64 	%rd7, [_Z6rowMulPfS_S_iii_param_0];
	ld.param.u64 	%rd8, [_Z6rowMulPfS_S_iii_param_1];
	ld.param.u64 	%rd9, [_Z6rowMulPfS_S_iii_param_2];
	ld.param.u32 	%r58, [_Z6rowMulPfS_S_iii_param_3];
	ld.param.u32 	%r56, [_Z6rowMulPfS_S_iii_param_4];
	ld.param.u32 	%r57, [_Z6rowMulPfS_S_iii_param_5];
	cvta.to.global.u64 	%rd1, %rd8;
	cvta.to.global.u64 	%rd2, %rd7;
	cvta.to.global.u64 	%rd3, %rd9;
	mov.u32 	%r59, %ctaid.x;
	mov.u32 	%r60, %ntid.x;
	mov.u32 	%r61, %tid.x;
	mad.lo.s32 	%r1, %r59, %r60, %r61;
	setp.ge.s32 	%p1, %r1, %r58;
	setp.lt.s32 	%p2, %r56, 1;
	or.pred  	%p3, %p1, %p2;
	@%p3 bra 	$L__BB0_26;
	setp.lt.s32 	%p4, %r57, 1;
	mul.lo.s32 	%r2, %r57, %r1;
	mul.lo.s32 	%r3, %r56, %r1;
	@%p4 bra 	$L__BB0_15;
	and.b32  	%r4, %r57, 7;
	and.b32  	%r5, %r57, 3;
	and.b32  	%r6, %r57, 2147483640;
	and.b32  	%r7, %r57, 1;
	neg.s32 	%r8, %r6;
	shl.b32 	%r9, %r56, 3;
	mul.lo.s32 	%r10, %r56, 3;
	shl.b32 	%r11, %r56, 2;
	mul.lo.s32 	%r12, %r56, 6;
	mul.lo.s32 	%r13, %r56, 7;
	mov.b32 	%r88, 0;
	mul.wide.u32 	%rd35, %r9, 4;
$L__BB0_3:
	setp.lt.u32 	%p13, %r57, 8;
	mov.f32 	%f66, 0f00000000;
	mov.b32 	%r99, 0;
	@%p13 bra 	$L__BB0_6;
	add.s32 	%r96, %r56, %r88;
	shl.b32 	%r75, %r56, 1;
	add.s32 	%r95, %r75, %r88;
	add.s32 	%r94, %r10, %r88;
	add.s32 	%r93, %r11, %r88;
	mad.lo.s32 	%r92, %r56, 5, %r88;
	add.s32 	%r91, %r12, %r88;
	add.s32 	%r90, %r13, %r88;
	mul.wide.u32 	%rd18, %r88, 4;
	add.s64 	%rd58, %rd1, %rd18;
	mov.f32 	%f66, 0f00000000;
	mov.u32 	%r89, %r2;
	mov.u32 	%r97, %r8;
$L__BB0_5:
	.pragma "nounroll";
	mul.wide.s32 	%rd19, %r89, 4;
	add.s64 	%rd20, %rd2, %rd19;
	ld.global.f32 	%f16, [%rd20];
	ld.global.f32 	%f17, [%rd58];
	fma.rn.f32 	%f18, %f16, %f17, %f66;
	ld.global.f32 	%f19, [%rd20+4];
	mul.wide.u32 	%rd21, %r96, 4;
	add.s64 	%rd22, %rd1, %rd21;
	ld.global.f32 	%f20, [%rd22];
	fma.rn.f32 	%f21, %f19, %f20, %f18;
	ld.global.f32 	%f22, [%rd20+8];
	mul.wide.u32 	%rd23, %r95, 4;
	add.s64 	%rd24, %rd1, %rd23;
	ld.global.f32 	%f23, [%rd24];
	fma.rn.f32 	%f24, %f22, %f23, %f21;
	ld.global.f32 	%f25, [%rd20+12];
	mul.wide.u32 	%rd25, %r94, 4;
	add.s64 	%rd26, %rd1, %rd25;
	ld.global.f32 	%f26, [%rd26];
	fma.rn.f32 	%f27, %f25, %f26, %f24;
	ld.global.f32 	%f28, [%rd20+16];
	mul.wide.u32 	%rd27, %r93, 4;
	add.s64 	%rd28, %rd1, %rd27;
	ld.global.f32 	%f29, [%rd28];
	fma.rn.f32 	%f30, %f28, %f29, %f27;
	ld.global.f32 	%f31, [%rd20+20];
	mul.wide.u32 	%rd29, %r92, 4;
	add.s64 	%rd30, %rd1, %rd29;
	ld.global.f32 	%f32, [%rd30];
	fma.rn.f32 	%f33, %f31, %f32, %f30;
	ld.global.f32 	%f34, [%rd20+24];
	mul.wide.u32 	%rd31, %r91, 4;
	add.s64 	%rd32, %rd1, %rd31;
	ld.global.f32 	%f35, [%rd32];
	fma.rn.f32 	%f36, %f34, %f35, %f33;
	ld.global.f32 	%f37, [%rd20+28];
	mul.wide.u32 	%rd33, %r90, 4;
	add.s64 	%rd34, %rd1, %rd33;
	ld.global.f32 	%f38, [%rd34];
	fma.rn.f32 	%f66, %f37, %f38, %f36;
	add.s32 	%r97, %r97, 8;
	add.s32 	%r96, %r96, %r9;
	add.s32 	%r95, %r95, %r9;
	add.s32 	%r94, %r94, %r9;
	add.s32 	%r93, %r93, %r9;
	add.s32 	%r92, %r92, %r9;
	add.s32 	%r91, %r91, %r9;
	add.s32 	%r90, %r90, %r9;
	add.s64 	%rd58, %rd58, %rd35;
	add.s32 	%r89, %r89, 8;
	setp.ne.s32 	%p14, %r97, 0;
	mov.u32 	%r99, %r6;
	@%p14 bra 	$L__BB0_5;
$L__BB0_6:
	setp.eq.s32 	%p15, %r4, 0;
	@%p15 bra 	$L__BB0_14;
	add.s32 	%r76, %r4, -1;
	setp.lt.u32 	%p16, %r76, 3;
	@%p16 bra 	$L__BB0_9;
	add.s32 	%r77, %r99, %r2;
	mul.wide.s32 	%rd36, %r77, 4;
	add.s64 	%rd37, %rd2, %rd36;
	ld.global.f32 	%f40, [%rd37];
	mad.lo.s32 	%r78, %r99, %r56, %r88;
	mul.wide.u32 	%rd38, %r78, 4;
	add.s64 	%rd39, %rd1, %rd38;
	ld.global.f32 	%f41, [%rd39];
	fma.rn.f32 	%f42, %f40, %f41, %f66;
	ld.global.f32 	%f43, [%rd37+4];
	add.s32 	%r79, %r78, %r56;
	mul.wide.u32 	%rd40, %r79, 4;
	add.s64 	%rd41, %rd1, %rd40;
	ld.global.f32 	%f44, [%rd41];
	fma.rn.f32 	%f45, %f43, %f44, %f42;
	ld.global.f32 	%f46, [%rd37+8];
	add.s32 	%r80, %r79, %r56;
	mul.wide.u32 	%rd42, %r80, 4;
	add.s64 	%rd43, %rd1, %rd42;
	ld.global.f32 	%f47, [%rd43];
	fma.rn.f32 	%f48, %f46, %f47, %f45;
	ld.global.f32 	%f49, [%rd37+12];
	add.s32 	%r81, %r80, %r56;
	mul.wide.u32 	%rd44, %r81, 4;
	add.s64 	%rd45, %rd1, %rd44;
	ld.global.f32 	%f50, [%rd45];
	fma.rn.f32 	%f66, %f49, %f50, %f48;
	add.s32 	%r99, %r99, 4;
$L__BB0_9:
	setp.eq.s32 	%p17, %r5, 0;
	@%p17 bra 	$L__BB0_14;
	setp.eq.s32 	%p18, %r5, 1;
	@%p18 bra 	$L__BB0_12;
	add.s32 	%r82, %r99, %r2;
	mul.wide.s32 	%rd46, %r82, 4;
	add.s64 	%rd47, %rd2, %rd46;
	ld.global.f32 	%f52, [%rd47];
	mad.lo.s32 	%r83, %r99, %r56, %r88;
	mul.wide.u32 	%rd48, %r83, 4;
	add.s64 	%rd49, %rd1, %rd48;
	ld.global.f32 	%f53, [%rd49];
	fma.rn.f32 	%f54, %f52, %f53, %f66;
	ld.global.f32 	%f55, [%rd47+4];
	add.s32 	%r84, %r83, %r56;
	mul.wide.u32 	%rd50, %r84, 4;
	add.s64 	%rd51, %rd1, %rd50;
	ld.global.f32 	%f56, [%rd51];
	fma.rn.f32 	%f66, %f55, %f56, %f54;
	add.s32 	%r99, %r99, 2;
$L__BB0_12:
	setp.eq.s32 	%p19, %r7, 0;
	@%p19 bra 	$L__BB0_14;
	add.s32 	%r85, %r99, %r2;
	mul.wide.s32 	%rd52, %r85, 4;
	add.s64 	%rd53, %rd2, %rd52;
	ld.global.f32 	%f57, [%rd53];
	mad.lo.s32 	%r86, %r99, %r56, %r88;
	mul.wide.u32 	%rd54, %r86, 4;
	add.s64 	%rd55, %rd1, %rd54;
	ld.global.f32 	%f58, [%rd55];
	fma.rn.f32 	%f66, %f57, %f58, %f66;
$L__BB0_14:
	add.s32 	%r87, %r88, %r3;
	mul.wide.s32 	%rd56, %r87, 4;
	add.s64 	%rd57, %rd3, %rd56;
	st.global.f32 	[%rd57], %f66;
	add.s32 	%r88, %r88, 1;
	setp.eq.s32 	%p20, %r88, %r56;
	@%p20 bra 	$L__BB0_26;
	bra.uni 	$L__BB0_3;
$L__BB0_15:
	and.b32  	%r46, %r56, 7;
	setp.lt.u32 	%p5, %r56, 8;
	mov.b32 	%r103, 0;
	@%p5 bra 	$L__BB0_18;
	and.b32  	%r103, %r56, 2147483640;
	mov.b32 	%r101, 0;
$L__BB0_17:
	.pragma "nounroll";
	add.s32 	%r64, %r101, %r3;
	mul.wide.s32 	%rd10, %r64, 4;
	add.s64 	%rd11, %rd3, %rd10;
	mov.b32 	%r65, 0;
	st.global.u32 	[%rd11], %r65;
	st.global.u32 	[%rd11+4], %r65;
	st.global.u32 	[%rd11+8], %r65;
	st.global.u32 	[%rd11+12], %r65;
	st.global.u32 	[%rd11+16], %r65;
	st.global.u32 	[%rd11+20], %r65;
	st.global.u32 	[%rd11+24], %r65;
	st.global.u32 	[%rd11+28], %r65;
	add.s32 	%r101, %r101, 8;
	setp.ne.s32 	%p6, %r101, %r103;
	@%p6 bra 	$L__BB0_17;
$L__BB0_18:
	setp.eq.s32 	%p7, %r46, 0;
	@%p7 bra 	$L__BB0_26;
	and.b32  	%r51, %r56, 3;
	setp.lt.u32 	%p8, %r46, 4;
	@%p8 bra 	$L__BB0_21;
	add.s32 	%r66, %r103, %r3;
	mul.wide.s32 	%rd12, %r66, 4;
	add.s64 	%rd13, %rd3, %rd12;
	mov.b32 	%r67, 0;
	st.global.u32 	[%rd13], %r67;
	st.global.u32 	[%rd13+4], %r67;
	st.global.u32 	[%rd13+8], %r67;
	st.global.u32 	[%rd13+12], %r67;
	add.s32 	%r103, %r103, 4;
$L__BB0_21:
	setp.eq.s32 	%p9, %r51, 0;
	@%p9 bra 	$L__BB0_26;
	setp.eq.s32 	%p10, %r51, 1;
	@%p10 bra 	$L__BB0_24;
	add.s32 	%r68, %r103, %r3;
	mul.wide.s32 	%rd14, %r68, 4;
	add.s64 	%rd15, %rd3, %rd14;
	mov.b32 	%r69, 0;
	st.global.u32 	[%rd15], %r69;
	st.global.u32 	[%rd15+4], %r69;
	add.s32 	%r103, %r103, 2;
$L__BB0_24:
	and.b32  	%r70, %r56, 1;
	setp.eq.b32 	%p11, %r70, 1;
	not.pred 	%p12, %p11;
	@%p12 bra 	$L__BB0_26;
	add.s32 	%r71, %r103, %r3;
	mul.wide.s32 	%rd16, %r71, 4;
	add.s64 	%rd17, %rd3, %rd16;
	mov.b32 	%r72, 0;
	st.global.u32 	[%rd17], %r72;
$L__BB0_26:
	ret;

}
	// .globl	_Z6colMulPfS_S_iii
.visible .entry _Z6colMulPfS_S_iii(
	.param .u64 .ptr .align 1 _Z6colMulPfS_S_iii_param_0,
	.param .u64 .ptr .align 1 _Z6colMulPfS_S_iii_param_1,
	.param .u64 .ptr .align 1 _Z6colMulPfS_S_iii_param_2,
	.param .u32 _Z6colMulPfS_S_iii_param_3,
	.param .u32 _Z6colMulPfS_S_iii_param_4,
	.param .u32 _Z6colMulPfS_S_iii_param_5
)
{
	.reg .pred 	%p<21>;
	.reg .b32 	%r<67>;
	.reg .b32 	%f<67>;
	.reg .b64 	%rd<75>;

	ld.param.u64 	%rd7, [_Z6colMulPfS_S_iii_param_0];
	ld.param.u64 	%rd8, [_Z6colMulPfS_S_iii_param_1];
	ld.param.u64 	%rd9, [_Z6colMulPfS_S_iii_param_2];
	ld.param.u32 	%r31, [_Z6colMulPfS_S_iii_param_3];
	ld.param.u32 	%r32, [_Z6colMulPfS_S_iii_param_4];
	ld.param.u32 	%r33, [_Z6colMulPfS_S_iii_param_5];
	cvta.to.global.u64 	%rd1, %rd8;
	cvta.to.global.u64 	%rd2, %rd7;
	cvta.to.global.u64 	%rd3, %rd9;
	mov.u32 	%r34, %ctaid.x;
	mov.u32 	%r35, %ntid.x;
	mov.u32 	%r36, %tid.x;
	mad.lo.s32 	%r1, %r34, %r35, %r36;
	setp.ge.s32 	%p1, %r1, %r32;
	setp.lt.s32 	%p2, %r31, 1;
	or.pred  	%p3, %p1, %p2;
	@%p3 bra 	$L__BB1_26;
	setp.lt.s32 	%p4, %r33, 1;
	@%p4 bra 	$L__BB1_15;
	and.b32  	%r2, %r33, 7;
	add.s32 	%r3, %r2, -1;
	and.b32  	%r4, %r33, 3;
	and.b32  	%r5, %r33, 2147483640;
	and.b32  	%r6, %r33, 1;
	neg.s32 	%r7, %r5;
	shl.b32 	%r8, %r32, 3;
	mov.b32 	%r57, 0;
	mul.wide.s32 	%rd66, %r32, 4;
$L__BB1_3:
	setp.lt.u32 	%p13, %r33, 8;
	mul.lo.s32 	%r10, %r57, %r33;
	mov.f32 	%f66, 0f00000000;
	mov.b32 	%r61, 0;
	@%p13 bra 	$L__BB1_6;
	mul.wide.u32 	%rd32, %r10, 4;
	add.s64 	%rd33, %rd2, %rd32;
	add.s64 	%rd74, %rd33, 16;
	mov.f32 	%f66, 0f00000000;
	mov.u32 	%r58, %r1;
	mov.u32 	%r59, %r7;
$L__BB1_5:
	.pragma "nounroll";
	ld.global.f32 	%f16, [%rd74+-16];
	mul.wide.s32 	%rd34, %r58, 4;
	add.s64 	%rd35, %rd1, %rd34;
	ld.global.f32 	%f17, [%rd35];
	fma.rn.f32 	%f18, %f16, %f17, %f66;
	ld.global.f32 	%f19, [%rd74+-12];
	mul.wide.s32 	%rd36, %r32, 4;
	add.s64 	%rd37, %rd35, %rd36;
	ld.global.f32 	%f20, [%rd37];
	fma.rn.f32 	%f21, %f19, %f20, %f18;
	ld.global.f32 	%f22, [%rd74+-8];
	add.s64 	%rd38, %rd37, %rd36;
	ld.global.f32 	%f23, [%rd38];
	fma.rn.f32 	%f24, %f22, %f23, %f21;
	ld.global.f32 	%f25, [%rd74+-4];
	add.s64 	%rd39, %rd38, %rd36;
	ld.global.f32 	%f26, [%rd39];
	fma.rn.f32 	%f27, %f25, %f26, %f24;
	ld.global.f32 	%f28, [%rd74];
	add.s64 	%rd40, %rd39, %rd36;
	ld.global.f32 	%f29, [%rd40];
	fma.rn.f32 	%f30, %f28, %f29, %f27;
	ld.global.f32 	%f31, [%rd74+4];
	add.s64 	%rd41, %rd40, %rd36;
	ld.global.f32 	%f32, [%rd41];
	fma.rn.f32 	%f33, %f31, %f32, %f30;
	ld.global.f32 	%f34, [%rd74+8];
	add.s64 	%rd42, %rd41, %rd36;
	ld.global.f32 	%f35, [%rd42];
	fma.rn.f32 	%f36, %f34, %f35, %f33;
	ld.global.f32 	%f37, [%rd74+12];
	add.s64 	%rd43, %rd42, %rd36;
	ld.global.f32 	%f38, [%rd43];
	fma.rn.f32 	%f66, %f37, %f38, %f36;
	add.s32 	%r59, %r59, 8;
	add.s32 	%r58, %r58, %r8;
	add.s64 	%rd74, %rd74, 32;
	setp.ne.s32 	%p14, %r59, 0;
	mov.u32 	%r61, %r5;
	@%p14 bra 	$L__BB1_5;
$L__BB1_6:
	setp.eq.s32 	%p15, %r2, 0;
	@%p15 bra 	$L__BB1_14;
	setp.lt.u32 	%p16, %r3, 3;
	@%p16 bra 	$L__BB1_9;
	add.s32 	%r50, %r61, %r10;
	mul.wide.u32 	%rd44, %r50, 4;
	add.s64 	%rd45, %rd2, %rd44;
	ld.global.f32 	%f40, [%rd45];
	mad.lo.s32 	%r51, %r61, %r32, %r1;
	mul.wide.s32 	%rd46, %r51, 4;
	add.s64 	%rd47, %rd1, %rd46;
	ld.global.f32 	%f41, [%rd47];
	fma.rn.f32 	%f42, %f40, %f41, %f66;
	cvt.u64.u32 	%rd48, %r10;
	cvt.u64.u32 	%rd49, %r61;
	add.s64 	%rd50, %rd49, %rd48;
	shl.b64 	%rd51, %rd50, 2;
	add.s64 	%rd52, %rd2, %rd51;
	ld.global.f32 	%f43, [%rd52+4];
	add.s64 	%rd54, %rd47, %rd66;
	ld.global.f32 	%f44, [%rd54];
	fma.rn.f32 	%f45, %f43, %f44, %f42;
	ld.global.f32 	%f46, [%rd52+8];
	add.s64 	%rd55, %rd54, %rd66;
	ld.global.f32 	%f47, [%rd55];
	fma.rn.f32 	%f48, %f46, %f47, %f45;
	ld.global.f32 	%f49, [%rd52+12];
	add.s64 	%rd56, %rd55, %rd66;
	ld.global.f32 	%f50, [%rd56];
	fma.rn.f32 	%f66, %f49, %f50, %f48;
	add.s32 	%r61, %r61, 4;
$L__BB1_9:
	setp.eq.s32 	%p17, %r4, 0;
	@%p17 bra 	$L__BB1_14;
	setp.eq.s32 	%p18, %r4, 1;
	@%p18 bra 	$L__BB1_12;
	add.s32 	%r52, %r61, %r10;
	mul.wide.u32 	%rd57, %r52, 4;
	add.s64 	%rd58, %rd2, %rd57;
	ld.global.f32 	%f52, [%rd58];
	mad.lo.s32 	%r53, %r61, %r32, %r1;
	mul.wide.s32 	%rd59, %r53, 4;
	add.s64 	%rd60, %rd1, %rd59;
	ld.global.f32 	%f53, [%rd60];
	fma.rn.f32 	%f54, %f52, %f53, %f66;
	cvt.u64.u32 	%rd61, %r10;
	cvt.u64.u32 	%rd62, %r61;
	add.s64 	%rd63, %rd62, %rd61;
	shl.b64 	%rd64, %rd63, 2;
	add.s64 	%rd65, %rd2, %rd64;
	ld.global.f32 	%f55, [%rd65+4];
	add.s64 	%rd67, %rd60, %rd66;
	ld.global.f32 	%f56, [%rd67];
	fma.rn.f32 	%f66, %f55, %f56, %f54;
	add.s32 	%r61, %r61, 2;
$L__BB1_12:
	setp.eq.s32 	%p19, %r6, 0;
	@%p19 bra 	$L__BB1_14;
	add.s32 	%r54, %r61, %r10;
	mul.wide.u32 	%rd68, %r54, 4;
	add.s64 	%rd69, %rd2, %rd68;
	ld.global.f32 	%f57, [%rd69];
	mad.lo.s32 	%r55, %r61, %r32, %r1;
	mul.wide.s32 	%rd70, %r55, 4;
	add.s64 	%rd71, %rd1, %rd70;
	ld.global.f32 	%f58, [%rd71];
	fma.rn.f32 	%f66, %f57, %f58, %f66;
$L__BB1_14:
	mad.lo.s32 	%r56, %r57, %r32, %r1;
	mul.wide.s32 	%rd72, %r56, 4;
	add.s64 	%rd73, %rd3, %rd72;
	st.global.f32 	[%rd73], %f66;
	add.s32 	%r57, %r57, 1;
	setp.eq.s32 	%p20, %r57, %r31;
	@%p20 bra 	$L__BB1_26;
	bra.uni 	$L__BB1_3;
$L__BB1_15:
	and.b32  	%r21, %r31, 7;
	setp.lt.u32 	%p5, %r31, 8;
	mov.b32 	%r65, 0;
	@%p5 bra 	$L__BB1_18;
	and.b32  	%r65, %r31, 2147483640;
	mov.b32 	%r63, 0;
	mul.wide.s32 	%rd12, %r32, 4;
$L__BB1_17:
	.pragma "nounroll";
	mad.lo.s32 	%r39, %r63, %r32, %r1;
	mul.wide.s32 	%rd10, %r39, 4;
	add.s64 	%rd11, %rd3, %rd10;
	mov.b32 	%r40, 0;
	st.global.u32 	[%rd11], %r40;
	add.s64 	%rd13, %rd11, %rd12;
	st.global.u32 	[%rd13], %r40;
	add.s64 	%rd14, %rd13, %rd12;
	st.global.u32 	[%rd14], %r40;
	add.s64 	%rd15, %rd14, %rd12;
	st.global.u32 	[%rd15], %r40;
	add.s64 	%rd16, %rd15, %rd12;
	st.global.u32 	[%rd16], %r40;
	add.s64 	%rd17, %rd16, %rd12;
	st.global.u32 	[%rd17], %r40;
	add.s64 	%rd18, %rd17, %rd12;
	st.global.u32 	[%rd18], %r40;
	add.s64 	%rd19, %rd18, %rd12;
	st.global.u32 	[%rd19], %r40;
	add.s32 	%r63, %r63, 8;
	setp.ne.s32 	%p6, %r63, %r65;
	@%p6 bra 	$L__BB1_17;
$L__BB1_18:
	setp.eq.s32 	%p7, %r21, 0;
	@%p7 bra 	$L__BB1_26;
	and.b32  	%r26, %r31, 3;
	setp.lt.u32 	%p8, %r21, 4;
	@%p8 bra 	$L__BB1_21;
	mad.lo.s32 	%r41, %r65, %r32, %r1;
	mul.wide.s32 	%rd20, %r41, 4;
	add.s64 	%rd21, %rd3, %rd20;
	mov.b32 	%r42, 0;
	st.global.u32 	[%rd21], %r42;
	mul.wide.s32 	%rd22, %r32, 4;
	add.s64 	%rd23, %rd21, %rd22;
	st.global.u32 	[%rd23], %r42;
	add.s64 	%rd24, %rd23, %rd22;
	st.global.u32 	[%rd24], %r42;
	add.s64 	%rd25, %rd24, %rd22;
	st.global.u32 	[%rd25], %r42;
	add.s32 	%r65, %r65, 4;
$L__BB1_21:
	setp.eq.s32 	%p9, %r26, 0;
	@%p9 bra 	$L__BB1_26;
	setp.eq.s32 	%p10, %r26, 1;
	@%p10 bra 	$L__BB1_24;
	mad.lo.s32 	%r43, %r65, %r32, %r1;
	mul.wide.s32 	%rd26, %r43, 4;
	add.s64 	%rd27, %rd3, %rd26;
	mov.b32 	%r44, 0;
	st.global.u32 	[%rd27], %r44;
	mul.wide.s32 	%rd28, %r32, 4;
	add.s64 	%rd29, %rd27, %rd28;
	st.global.u32 	[%rd29], %r44;
	add.s32 	%r65, %r65, 2;
$L__BB1_24:
	and.b32  	%r45, %r31, 1;
	setp.eq.b32 	%p11, %r45, 1;
	not.pred 	%p12, %p11;
	@%p12 bra 	$L__BB1_26;
	mad.lo.s32 	%r46, %r65, %r32, %r1;
	mul.wide.s32 	%rd30, %r46, 4;
	add.s64 	%rd31, %rd3, %rd30;
	mov.b32 	%r47, 0;
	st.global.u32 	[%rd31], %r47;
$L__BB1_26:
	ret;

}
	// .globl	_Z7elemMulPfS_S_iii
.visible .entry _Z7elemMulPfS_S_iii(
	.param .u64 .ptr .align 1 _Z7elemMulPfS_S_iii_param_0,
	.param .u64 .ptr .align 1 _Z7elemMulPfS_S_iii_param_1,
	.param .u64 .ptr .align 1 _Z7elemMulPfS_S_iii_param_2,
	.param .u32 _Z7elemMulPfS_S_iii_param_3,
	.param .u32 _Z7elemMulPfS_S_iii_param_4,
	.param .u32 _Z7elemMulPfS_S_iii_param_5
)
{
	.reg .pred 	%p<13>;
	.reg .b32 	%r<41>;
	.reg .b32 	%f<68>;
	.reg .b64 	%rd<53>;

	ld.param.u64 	%rd7, [_Z7elemMulPfS_S_iii_param_0];
	ld.param.u64 	%rd8, [_Z7elemMulPfS_S_iii_param_1];
	ld.param.u64 	%rd6, [_Z7elemMulPfS_S_iii_param_2];
	ld.param.u32 	%r20, [_Z7elemMulPfS_S_iii_param_3];
	ld.param.u32 	%r18, [_Z7elemMulPfS_S_iii_param_4];
	ld.param.u32 	%r19, [_Z7elemMulPfS_S_iii_param_5];
	cvta.to.global.u64 	%rd1, %rd8;
	cvta.to.global.u64 	%rd2, %rd7;
	mov.u32 	%r21, %ctaid.y;
	mov.u32 	%r22, %ntid.y;
	mov.u32 	%r23, %tid.y;
	mad.lo.s32 	%r1, %r21, %r22, %r23;
	mov.u32 	%r24, %ctaid.x;
	mov.u32 	%r25, %ntid.x;
	mov.u32 	%r26, %tid.x;
	mad.lo.s32 	%r2, %r24, %r25, %r26;
	setp.ge.s32 	%p1, %r1, %r20;
	setp.ge.s32 	%p2, %r2, %r18;
	or.pred  	%p3, %p1, %p2;
	@%p3 bra 	$L__BB2_14;
	setp.lt.s32 	%p4, %r19, 1;
	mov.f32 	%f67, 0f00000000;
	@%p4 bra 	$L__BB2_13;
	mul.lo.s32 	%r3, %r19, %r1;
	and.b32  	%r4, %r19, 7;
	setp.lt.u32 	%p5, %r19, 8;
	mov.f32 	%f67, 0f00000000;
	mov.b32 	%r39, 0;
	@%p5 bra 	$L__BB2_5;
	and.b32  	%r39, %r19, 2147483640;
	neg.s32 	%r37, %r39;
	shl.b32 	%r7, %r18, 3;
	mul.wide.u32 	%rd9, %r3, 4;
	add.s64 	%rd10, %rd9, %rd2;
	add.s64 	%rd52, %rd10, 16;
	mov.f32 	%f67, 0f00000000;
	mul.wide.s32 	%rd13, %r18, 4;
	mov.u32 	%r36, %r2;
$L__BB2_4:
	.pragma "nounroll";
	ld.global.f32 	%f17, [%rd52+-16];
	mul.wide.s32 	%rd11, %r36, 4;
	add.s64 	%rd12, %rd1, %rd11;
	ld.global.f32 	%f18, [%rd12];
	fma.rn.f32 	%f19, %f17, %f18, %f67;
	ld.global.f32 	%f20, [%rd52+-12];
	add.s64 	%rd14, %rd12, %rd13;
	ld.global.f32 	%f21, [%rd14];
	fma.rn.f32 	%f22, %f20, %f21, %f19;
	ld.global.f32 	%f23, [%rd52+-8];
	add.s64 	%rd15, %rd14, %rd13;
	ld.global.f32 	%f24, [%rd15];
	fma.rn.f32 	%f25, %f23, %f24, %f22;
	ld.global.f32 	%f26, [%rd52+-4];
	add.s64 	%rd16, %rd15, %rd13;
	ld.global.f32 	%f27, [%rd16];
	fma.rn.f32 	%f28, %f26, %f27, %f25;
	ld.global.f32 	%f29, [%rd52];
	add.s64 	%rd17, %rd16, %rd13;
	ld.global.f32 	%f30, [%rd17];
	fma.rn.f32 	%f31, %f29, %f30, %f28;
	ld.global.f32 	%f32, [%rd52+4];
	add.s64 	%rd18, %rd17, %rd13;
	ld.global.f32 	%f33, [%rd18];
	fma.rn.f32 	%f34, %f32, %f33, %f31;
	ld.global.f32 	%f35, [%rd52+8];
	add.s64 	%rd19, %rd18, %rd13;
	ld.global.f32 	%f36, [%rd19];
	fma.rn.f32 	%f37, %f35, %f36, %f34;
	ld.global.f32 	%f38, [%rd52+12];
	add.s64 	%rd20, %rd19, %rd13;
	ld.global.f32 	%f39, [%rd20];
	fma.rn.f32 	%f67, %f38, %f39, %f37;
	add.s32 	%r37, %r37, 8;
	add.s32 	%r36, %r36, %r7;
	add.s64 	%rd52, %rd52, 32;
	setp.ne.s32 	%p6, %r37, 0;
	@%p6 bra 	$L__BB2_4;
$L__BB2_5:
	setp.eq.s32 	%p7, %r4, 0;
	@%p7 bra 	$L__BB2_13;
	and.b32  	%r13, %r19, 3;
	setp.lt.u32 	%p8, %r4, 4;
	@%p8 bra 	$L__BB2_8;
	add.s32 	%r28, %r39, %r3;
	mul.wide.u32 	%rd21, %r28, 4;
	add.s64 	%rd22, %rd2, %rd21;
	ld.global.f32 	%f41, [%rd22];
	mad.lo.s32 	%r29, %r39, %r18, %r2;
	mul.wide.s32 	%rd23, %r29, 4;
	add.s64 	%rd24, %rd1, %rd23;
	ld.global.f32 	%f42, [%rd24];
	fma.rn.f32 	%f43, %f41, %f42, %f67;
	cvt.u64.u32 	%rd25, %r3;
	cvt.u64.u32 	%rd26, %r39;
	add.s64 	%rd27, %rd26, %rd25;
	shl.b64 	%rd28, %rd27, 2;
	add.s64 	%rd29, %rd2, %rd28;
	ld.global.f32 	%f44, [%rd29+4];
	mul.wide.s32 	%rd30, %r18, 4;
	add.s64 	%rd31, %rd24, %rd30;
	ld.global.f32 	%f45, [%rd31];
	fma.rn.f32 	%f46, %f44, %f45, %f43;
	ld.global.f32 	%f47, [%rd29+8];
	add.s64 	%rd32, %rd31, %rd30;
	ld.global.f32 	%f48, [%rd32];
	fma.rn.f32 	%f49, %f47, %f48, %f46;
	ld.global.f32 	%f50, [%rd29+12];
	add.s64 	%rd33, %rd32, %rd30;
	ld.global.f32 	%f51, [%rd33];
	fma.rn.f32 	%f67, %f50, %f51, %f49;
	add.s32 	%r39, %r39, 4;
$L__BB2_8:
	setp.eq.s32 	%p9, %r13, 0;
	@%p9 bra 	$L__BB2_13;
	setp.eq.s32 	%p10, %r13, 1;
	@%p10 bra 	$L__BB2_11;
	add.s32 	%r30, %r39, %r3;
	mul.wide.u32 	%rd34, %r30, 4;
	add.s64 	%rd35, %rd2, %rd34;
	ld.global.f32 	%f53, [%rd35];
	mad.lo.s32 	%r31, %r39, %r18, %r2;
	mul.wide.s32 	%rd36, %r31, 4;
	add.s64 	%rd37, %rd1, %rd36;
	ld.global.f32 	%f54, [%rd37];
	fma.rn.f32 	%f55, %f53, %f54, %f67;
	cvt.u64.u32 	%rd38, %r3;
	cvt.u64.u32 	%rd39, %r39;
	add.s64 	%rd40, %rd39, %rd38;
	shl.b64 	%rd41, %rd40, 2;
	add.s64 	%rd42, %rd2, %rd41;
	ld.global.f32 	%f56, [%rd42+4];
	mul.wide.s32 	%rd43, %r18, 4;
	add.s64 	%rd44, %rd37, %rd43;
	ld.global.f32 	%f57, [%rd44];
	fma.rn.f32 	%f67, %f56, %f57, %f55;
	add.s32 	%r39, %r39, 2;
$L__BB2_11:
	and.b32  	%r32, %r19, 1;
	setp.eq.b32 	%p11, %r32, 1;
	not.pred 	%p12, %p11;
	@%p12 bra 	$L__BB2_13;
	add.s32 	%r33, %r39, %r3;
	mul.wide.u32 	%rd45, %r33, 4;
	add.s64 	%rd46, %rd2, %rd45;
	ld.global.f32 	%f58, [%rd46];
	mad.lo.s32 	%r34, %r39, %r18, %r2;
	mul.wide.s32 	%rd47, %r34, 4;
	add.s64 	%rd48, %rd1, %rd47;
	ld.global.f32 	%f59, [%rd48];
	fma.rn.f32 	%f67, %f58, %f59, %f67;
$L__BB2_13:
	mad.lo.s32 	%r35, %r18, %r1, %r2;
	cvta.to.global.u64 	%rd49, %rd6;
	mul.wide.s32 	%rd50, %r35, 4;
	add.s64 	%rd51, %rd49, %rd50;
	st.global.f32 	[%rd51], %f67;
$L__BB2_14:
	ret;

}


// ===== COMPILED SASS (sm_100) =====

	.target	sm_100

	.elftype	@"ET_EXEC"


//--------------------- .note.nv.tkinfo           --------------------------
	.section	.note.nv.tkinfo,"",@"SHT_NOTE"
	.sectionflags	@"SHF_NOTE_NV_TKINFO"
	.tkinfo
        /*0018*/ 	.word	0x00000002
        /*0030*/ 	.string	""
        /*0030*/ 	.string	"ptxas"
        /*0030*/ 	.string	"Cuda compilation tools, release 13.0, V13.0.88"
        /*0030*/ 	.string	"Build cuda_13.0.r13.0/compiler.36424714_0"
        /*0030*/ 	.string	"-arch sm_100 -m 64 "



//--------------------- .note.nv.cuinfo           --------------------------
	.section	.note.nv.cuinfo,"",@"SHT_NOTE"
	.sectionflags	@"SHF_NOTE_NV_CUINFO"
        /*0018*/ 	.short	0x0002
        /*001a*/ 	.short	0x0064
        /*001c*/ 	.short	0x0082
	.zero		2


//--------------------- .nv.info                  --------------------------
	.section	.nv.info,"",@"SHT_CUDA_INFO"
	.align	4


	//----- nvinfo : EIATTR_REGCOUNT
	.align		4
        /*0000*/ 	.byte	0x04, 0x2f
        /*0002*/ 	.short	(.L_1 - .L_0)
	.align		4
.L_0:
        /*0004*/ 	.word	index@(_Z6rowMulPfS_S_iii)
        /*0008*/ 	.word	0x00000020


	//----- nvinfo : EIATTR_FRAME_SIZE
	.align		4
.L_1:
        /*000c*/ 	.byte	0x04, 0x11
        /*000e*/ 	.short	(.L_3 - .L_2)
	.align		4
.L_2:
        /*0010*/ 	.word	index@(_Z6rowMulPfS_S_iii)
        /*0014*/ 	.word	0x00000000


	//----- nvinfo : EIATTR_REGCOUNT
	.align		4
.L_3:
        /*0018*/ 	.byte	0x04, 0x2f
        /*001a*/ 	.short	(.L_5 - .L_4)
	.align		4
.L_4:
        /*001c*/ 	.word	index@(_Z6colMulPfS_S_iii)
        /*0020*/ 	.word	0x00000020


	//----- nvinfo : EIATTR_FRAME_SIZE
	.align		4
.L_5:
        /*0024*/ 	.byte	0x04, 0x11
        /*0026*/ 	.short	(.L_7 - .L_6)
	.align		4
.L_6:
        /*0028*/ 	.word	index@(_Z6colMulPfS_S_iii)
        /*002c*/ 	.word	0x00000000


	//----- nvinfo : EIATTR_REGCOUNT
	.align		4
.L_7:
        /*0030*/ 	.byte	0x04, 0x2f
        /*0032*/ 	.short	(.L_9 - .L_8)
	.align		4
.L_8:
        /*0034*/ 	.word	index@(_Z7elemMulPfS_S_iii)
        /*0038*/ 	.word	0x00000020


	//----- nvinfo : EIATTR_FRAME_SIZE
	.align		4
.L_9:
        /*003c*/ 	.byte	0x04, 0x11
        /*003e*/ 	.short	(.L_11 - .L_10)
	.align		4
.L_10:
        /*0040*/ 	.word	index@(_Z7elemMulPfS_S_iii)
        /*0044*/ 	.word	0x00000000


	//----- nvinfo : EIATTR_MIN_STACK_SIZE
	.align		4
.L_11:
        /*0048*/ 	.byte	0x04, 0x12
        /*004a*/ 	.short	(.L_13 - .L_12)
	.align		4
.L_12:
        /*004c*/ 	.word	index@(_Z7elemMulPfS_S_iii)
        /*0050*/ 	.word	0x00000000


	//----- nvinfo : EIATTR_MIN_STACK_SIZE
	.align		4
.L_13:
        /*0054*/ 	.byte	0x04, 0x12
        /*0056*/ 	.short	(.L_15 - .L_14)
	.align		4
.L_14:
        /*0058*/ 	.word	index@(_Z6colMulPfS_S_iii)
        /*005c*/ 	.word	0x00000000


	//----- nvinfo : EIATTR_MIN_STACK_SIZE
	.align		4
.L_15:
        /*0060*/ 	.byte	0x04, 0x12
        /*0062*/ 	.short	(.L_17 - .L_16)
	.align		4
.L_16:
        /*0064*/ 	.word	index@(_Z6rowMulPfS_S_iii)
        /*0068*/ 	.word	0x00000000
.L_17:


//--------------------- .nv.compat                --------------------------
	.section	.nv.compat,"",@"SHT_CUDA_COMPAT_INFO"
	.align	4
        /*0000*/ 	.byte	0x02, 0x09, 0x00, 0x00, 0x02, 0x02, 0x01, 0x00, 0x02, 0x05, 0x05, 0x00, 0x03, 0x07, 0x01, 0x01
        /*0010*/ 	.byte	0x02, 0x03, 0x00, 0x00, 0x02, 0x06, 0x01, 0x00, 0x04, 0x0b, 0x08, 0x00, 0x09, 0x00, 0x00, 0x00
        /*0020*/ 	.byte	0x00, 0x00, 0x00, 0x00


//--------------------- .nv.info._Z7elemMulPfS_S_iii --------------------------
	.section	.nv.info._Z7elemMulPfS_S_iii,"",@"SHT_CUDA_INFO"
	.sectionflags	@""
	.align	4


	//----- nvinfo : EIATTR_CUDA_API_VERSION
	.align		4
        /*0000*/ 	.byte	0x04, 0x37
        /*0002*/ 	.short	(.L_19 - .L_18)
.L_18:
        /*0004*/ 	.word	0x00000082


	//----- nvinfo : EIATTR_KPARAM_INFO
	.align		4
.L_19:
        /*0008*/ 	.byte	0x04, 0x17
        /*000a*/ 	.short	(.L_21 - .L_20)
.L_20:
        /*000c*/ 	.word	0x00000000
        /*0010*/ 	.short	0x0005
        /*0012*/ 	.short	0x0020
        /*0014*/ 	.byte	0x00, 0xf0, 0x11, 0x00


	//----- nvinfo : EIATTR_KPARAM_INFO
	.align		4
.L_21:
        /*0018*/ 	.byte	0x04, 0x17
        /*001a*/ 	.short	(.L_23 - .L_22)
.L_22:
        /*001c*/ 	.word	0x00000000
        /*0020*/ 	.short	0x0004
        /*0022*/ 	.short	0x001c
        /*0024*/ 	.byte	0x00, 0xf0, 0x11, 0x00


	//----- nvinfo : EIATTR_KPARAM_INFO
	.align		4
.L_23:
        /*0028*/ 	.byte	0x04, 0x17
        /*002a*/ 	.short	(.L_25 - .L_24)
.L_24:
        /*002c*/ 	.word	0x00000000
        /*0030*/ 	.short	0x0003
        /*0032*/ 	.short	0x0018
        /*0034*/ 	.byte	0x00, 0xf0, 0x11, 0x00


	//----- nvinfo : EIATTR_KPARAM_INFO
	.align		4
.L_25:
        /*0038*/ 	.byte	0x04, 0x17
        /*003a*/ 	.short	(.L_27 - .L_26)
.L_26:
        /*003c*/ 	.word	0x00000000
        /*0040*/ 	.short	0x0002
        /*0042*/ 	.short	0x0010
        /*0044*/ 	.byte	0x00, 0xf5, 0x21, 0x00


	//----- nvinfo : EIATTR_KPARAM_INFO
	.align		4
.L_27:
        /*0048*/ 	.byte	0x04, 0x17
        /*004a*/ 	.short	(.L_29 - .L_28)
.L_28:
        /*004c*/ 	.word	0x00000000
        /*0050*/ 	.short	0x0001
        /*0052*/ 	.short	0x0008
        /*0054*/ 	.byte	0x00, 0xf5, 0x21, 0x00


	//----- nvinfo : EIATTR_KPARAM_INFO
	.align		4
.L_29:
        /*0058*/ 	.byte	0x04, 0x17
        /*005a*/ 	.short	(.L_31 - .L_30)
.L_30:
        /*005c*/ 	.word	0x00000000
        /*0060*/ 	.short	0x0000
        /*0062*/ 	.short	0x0000
        /*0064*/ 	.byte	0x00, 0xf5, 0x21, 0x00


	//----- nvinfo : EIATTR_SPARSE_MMA_MASK
	.align		4
.L_31:
        /*0068*/ 	.byte	0x03, 0x50
        /*006a*/ 	.short	0x0000


	//----- nvinfo : EIATTR_MAXREG_COUNT
	.align		4
        /*006c*/ 	.byte	0x03, 0x1b
        /*006e*/ 	.short	0x00ff


	//----- nvinfo : EIATTR_MERCURY_ISA_VERSION
	.align		4
        /*0070*/ 	.byte	0x03, 0x5f
        /*0072*/ 	.short	0x0101


	//----- nvinfo : EIATTR_VRC_CTA_INIT_COUNT
	.align		4
        /*0074*/ 	.byte	0x02, 0x4a
	.zero		1
	.zero		1


	//----- nvinfo : EIATTR_EXIT_INSTR_OFFSETS
	.align		4
        /*0078*/ 	.byte	0x04, 0x1c
        /*007a*/ 	.short	(.L_33 - .L_32)


	//   ....[0]....
.L_32:
        /*007c*/ 	.word	0x000000c0


	//   ....[1]....
        /*0080*/ 	.word	0x000008e0


	//----- nvinfo : EIATTR_CBANK_PARAM_SIZE
	.align		4
.L_33:
        /*0084*/ 	.byte	0x03, 0x19
        /*0086*/ 	.short	0x0024


	//----- nvinfo : EIATTR_PARAM_CBANK
	.align		4
        /*0088*/ 	.byte	0x04, 0x0a
        /*008a*/ 	.short	(.L_35 - .L_34)
	.align		4
.L_34:
        /*008c*/ 	.word	index@(.nv.constant0._Z7elemMulPfS_S_iii)
        /*0090*/ 	.short	0x0380
        /*0092*/ 	.short	0x0024


	//----- nvinfo : EIATTR_SW_WAR
	.align		4
.L_35:
        /*0094*/ 	.byte	0x04, 0x36
        /*0096*/ 	.short	(.L_37 - .L_36)
.L_36:
        /*0098*/ 	.word	0x00000008
.L_37:


//--------------------- .nv.info._Z6colMulPfS_S_iii --------------------------
	.section	.nv.info._Z6colMulPfS_S_iii,"",@"SHT_CUDA_INFO"
	.sectionflags	@""
	.align	4


	//----- nvinfo : EIATTR_CUDA_API_VERSION
	.align		4
        /*0000*/ 	.byte	0x04, 0x37
        /*0002*/ 	.short	(.L_39 - .L_38)
.L_38:
        /*0004*/ 	.word	0x00000082


	//----- nvinfo : EIATTR_KPARAM_INFO
	.align		4
.L_39:
        /*0008*/ 	.byte	0x04, 0x17
        /*000a*/ 	.short	(.L_41 - .L_40)
.L_40:
        /*000c*/ 	.word	0x00000000
        /*0010*/ 	.short	0x0005
        /*0012*/ 	.short	0x0020
        /*0014*/ 	.byte	0x00, 0xf0, 0x11, 0x00


	//----- nvinfo : EIATTR_KPARAM_INFO
	.align		4
.L_41:
        /*0018*/ 	.byte	0x04, 0x17
        /*001a*/ 	.short	(.L_43 - .L_42)
.L_42:
        /*001c*/ 	.word	0x00000000
        /*0020*/ 	.short	0x0004
        /*0022*/ 	.short	0x001c
        /*0024*/ 	.byte	0x00, 0xf0, 0x11, 0x00


	//----- nvinfo : EIATTR_KPARAM_INFO
	.align		4
.L_43:
        /*0028*/ 	.byte	0x04, 0x17
        /*002a*/ 	.short	(.L_45 - .L_44)
.L_44:
        /*002c*/ 	.word	0x00000000
        /*0030*/ 	.short	0x0003
        /*0032*/ 	.short	0x0018
        /*0034*/ 	.byte	0x00, 0xf0, 0x11, 0x00


	//----- nvinfo : EIATTR_KPARAM_INFO
	.align		4
.L_45:
        /*0038*/ 	.byte	0x04, 0x17
        /*003a*/ 	.short	(.L_47 - .L_46)
.L_46:
        /*003c*/ 	.word	0x00000000
        /*0040*/ 	.short	0x0002
        /*0042*/ 	.short	0x0010
        /*0044*/ 	.byte	0x00, 0xf5, 0x21, 0x00


	//----- nvinfo : EIATTR_KPARAM_INFO
	.align		4
.L_47:
        /*0048*/ 	.byte	0x04, 0x17
        /*004a*/ 	.short	(.L_49 - .L_48)
.L_48:
        /*004c*/ 	.word	0x00000000
        /*0050*/ 	.short	0x0001
        /*0052*/ 	.short	0x0008
        /*0054*/ 	.byte	0x00, 0xf5, 0x21, 0x00


	//----- nvinfo : EIATTR_KPARAM_INFO
	.align		4
.L_49:
        /*0058*/ 	.byte	0x04, 0x17
        /*005a*/ 	.short	(.L_51 - .L_50)
.L_50:
        /*005c*/ 	.word	0x00000000
        /*0060*/ 	.short	0x0000
        /*0062*/ 	.short	0x0000
        /*0064*/ 	.byte	0x00, 0xf5, 0x21, 0x00


	//----- nvinfo : EIATTR_SPARSE_MMA_MASK
	.align		4
.L_51:
        /*0068*/ 	.byte	0x03, 0x50
        /*006a*/ 	.short	0x0000


	//----- nvinfo : EIATTR_MAXREG_COUNT
	.align		4
        /*006c*/ 	.byte	0x03, 0x1b
        /*006e*/ 	.short	0x00ff


	//----- nvinfo : EIATTR_MERCURY_ISA_VERSION
	.align		4
        /*0070*/ 	.byte	0x03, 0x5f
        /*0072*/ 	.short	0x0101


	//----- nvinfo : EIATTR_VRC_CTA_INIT_COUNT
	.align		4
        /*0074*/ 	.byte	0x02, 0x4a
	.zero		1
	.zero		1


	//----- nvinfo : EIATTR_EXIT_INSTR_OFFSETS
	.align		4
        /*0078*/ 	.byte	0x04, 0x1c
        /*007a*/ 	.short	(.L_53 - .L_52)


	//   ....[0]....
.L_52:
        /*007c*/ 	.word	0x00000080


	//   ....[1]....
        /*0080*/ 	.word	0x00000940


	//   ....[2]....
        /*0084*/ 	.word	0x00000b20


	//   ....[3]....
        /*0088*/ 	.word	0x00000c20


	//   ....[4]....
        /*008c*/ 	.word	0x00000ce0


	//   ....[5]....
        /*0090*/ 	.word	0x00000d30


	//----- nvinfo : EIATTR_CBANK_PARAM_SIZE
	.align		4
.L_53:
        /*0094*/ 	.byte	0x03, 0x19
        /*0096*/ 	.short	0x0024


	//----- nvinfo : EIATTR_PARAM_CBANK
	.align		4
        /*0098*/ 	.byte	0x04, 0x0a
        /*009a*/ 	.short	(.L_55 - .L_54)
	.align		4
.L_54:
        /*009c*/ 	.word	index@(.nv.constant0._Z6colMulPfS_S_iii)
        /*00a0*/ 	.short	0x0380
        /*00a2*/ 	.short	0x0024


	//----- nvinfo : EIATTR_SW_WAR
	.align		4
.L_55:
        /*00a4*/ 	.byte	0x04, 0x36
        /*00a6*/ 	.short	(.L_57 - .L_56)
.L_56:
        /*00a8*/ 	.word	0x00000008
.L_57:


//--------------------- .nv.info._Z6rowMulPfS_S_iii --------------------------
	.section	.nv.info._Z6rowMulPfS_S_iii,"",@"SHT_CUDA_INFO"
	.sectionflags	@""
	.align	4


	//----- nvinfo : EIATTR_CUDA_API_VERSION
	.align		4
        /*0000*/ 	.byte	0x04, 0x37
        /*0002*/ 	.short	(.L_59 - .L_58)
.L_58:
        /*0004*/ 	.word	0x00000082


	//----- nvinfo : EIATTR_KPARAM_INFO
	.align		4
.L_59:
        /*0008*/ 	.byte	0x04, 0x17
        /*000a*/ 	.short	(.L_61 - .L_60)
.L_60:
        /*000c*/ 	.word	0x00000000
        /*0010*/ 	.short	0x0005
        /*0012*/ 	.short	0x0020
        /*0014*/ 	.byte	0x00, 0xf0, 0x11, 0x00


	//----- nvinfo : EIATTR_KPARAM_INFO
	.align		4
.L_61:
        /*0018*/ 	.byte	0x04, 0x17
        /*001a*/ 	.short	(.L_63 - .L_62)
.L_62:
        /*001c*/ 	.word	0x00000000
        /*0020*/ 	.short	0x0004
        /*0022*/ 	.short	0x001c
        /*0024*/ 	.byte	0x00, 0xf0, 0x11, 0x00


	//----- nvinfo : EIATTR_KPARAM_INFO
	.align		4
.L_63:
        /*0028*/ 	.byte	0x04, 0x17
        /*002a*/ 	.short	(.L_65 - .L_64)
.L_64:
        /*002c*/ 	.word	0x00000000
        /*0030*/ 	.short	0x0003
        /*0032*/ 	.short	0x0018
        /*0034*/ 	.byte	0x00, 0xf0, 0x11, 0x00


	//----- nvinfo : EIATTR_KPARAM_INFO
	.align		4
.L_65:
        /*0038*/ 	.byte	0x04, 0x17
        /*003a*/ 	.short	(.L_67 - .L_66)
.L_66:
        /*003c*/ 	.word	0x00000000
        /*0040*/ 	.short	0x0002
        /*0042*/ 	.short	0x0010
        /*0044*/ 	.byte	0x00, 0xf5, 0x21, 0x00


	//----- nvinfo : EIATTR_KPARAM_INFO
	.align		4
.L_67:
        /*0048*/ 	.byte	0x04, 0x17
        /*004a*/ 	.short	(.L_69 - .L_68)
.L_68:
        /*004c*/ 	.word	0x00000000
        /*0050*/ 	.short	0x0001
        /*0052*/ 	.short	0x0008
        /*0054*/ 	.byte	0x00, 0xf5, 0x21, 0x00


	//----- nvinfo : EIATTR_KPARAM_INFO
	.align		4
.L_69:
        /*0058*/ 	.byte	0x04, 0x17
        /*005a*/ 	.short	(.L_71 - .L_70)
.L_70:
        /*005c*/ 	.word	0x00000000
        /*0060*/ 	.short	0x0000
        /*0062*/ 	.short	0x0000
        /*0064*/ 	.byte	0x00, 0xf5, 0x21, 0x00


	//----- nvinfo : EIATTR_SPARSE_MMA_MASK
	.align		4
.L_71:
        /*0068*/ 	.byte	0x03, 0x50
        /*006a*/ 	.short	0x0000


	//----- nvinfo : EIATTR_MAXREG_COUNT
	.align		4
        /*006c*/ 	.byte	0x03, 0x1b
        /*006e*/ 	.short	0x00ff


	//----- nvinfo : EIATTR_MERCURY_ISA_VERSION
	.align		4
        /*0070*/ 	.byte	0x03, 0x5f
        /*0072*/ 	.short	0x0101


	//----- nvinfo : EIATTR_VRC_CTA_INIT_COUNT
	.align		4
        /*0074*/ 	.byte	0x02, 0x4a
	.zero		1
	.zero		1


	//----- nvinfo : EIATTR_EXIT_INSTR_OFFSETS
	.align		4
        /*0078*/ 	.byte	0x04, 0x1c
        /*007a*/ 	.short	(.L_73 - .L_72)


	//   ....[0]....
.L_72:
        /*007c*/ 	.word	0x00000090


	//   ....[1]....
        /*0080*/ 	.word	0x00000ab0


	//   ....[2]....
        /*0084*/ 	.word	0x00000c30


	//   ....[3]....
        /*0088*/ 	.word	0x00000d10


	//   ....[4]....
        /*008c*/ 	.word	0x00000e00


	//   ....[5]....
        /*0090*/ 	.word	0x00000e60


	//----- nvinfo : EIATTR_CBANK_PARAM_SIZE
	.align		4
.L_73:
        /*0094*/ 	.byte	0x03, 0x19
        /*0096*/ 	.short	0x0024


	//----- nvinfo : EIATTR_PARAM_CBANK
	.align		4
        /*0098*/ 	.byte	0x04, 0x0a
        /*009a*/ 	.short	(.L_75 - .L_74)
	.align		4
.L_74:
        /*009c*/ 	.word	index@(.nv.constant0._Z6rowMulPfS_S_iii)
        /*00a0*/ 	.short	0x0380
        /*00a2*/ 	.short	0x0024


	//----- nvinfo : EIATTR_SW_WAR
	.align		4
.L_75:
        /*00a4*/ 	.byte	0x04, 0x36
        /*00a6*/ 	.short	(.L_77 - .L_76)
.L_76:
        /*00a8*/ 	.word	0x00000008
.L_77:


//--------------------- .nv.callgraph             --------------------------
	.section	.nv.callgraph,"",@"SHT_CUDA_CALLGRAPH"
	.align	4
	.sectionentsize	8
	.align		4
        /*0000*/ 	.word	0x00000000
	.align		4
        /*0004*/ 	.word	0xffffffff
	.align		4
        /*0008*/ 	.word	0x00000000
	.align		4
        /*000c*/ 	.word	0xfffffffe
	.align		4
        /*0010*/ 	.word	0x00000000
	.align		4
        /*0014*/ 	.word	0xfffffffd
	.align		4
        /*0018*/ 	.word	0x00000000
	.align		4
        /*001c*/ 	.word	0xfffffffc


//--------------------- .text._Z7elemMulPfS_S_iii --------------------------
	.section	.text._Z7elemMulPfS_S_iii,"ax",@progbits
	.align	128
        .global         _Z7elemMulPfS_S_iii
        .type           _Z7elemMulPfS_S_iii,@function
        .size           _Z7elemMulPfS_S_iii,(.L_x_26 - _Z7elemMulPfS_S_iii)
        .other          _Z7elemMulPfS_S_iii,@"STO_CUDA_ENTRY STV_DEFAULT"
_Z7elemMulPfS_S_iii:
.text._Z7elemMulPfS_S_iii:
[----:B------:R-:W-:Y:S01]  /*0000*/  LDC R1, c[0x0][0x37c] ;  /* 0x0000df00ff017b82 */ /* 0x000fe20000000800 */
[----:B------:R-:W0:Y:S07]  /*0010*/  S2R R5, SR_TID.X ;  /* 0x0000000000057919 */ /* 0x000e2e0000002100 */
[----:B------:R-:W1:Y:S01]  /*0020*/  LDC R19, c[0x0][0x364] ;  /* 0x0000d900ff137b82 */ /* 0x000e620000000800 */
[----:B------:R-:W1:Y:S07]  /*0030*/  S2R R4, SR_TID.Y ;  /* 0x0000000000047919 */ /* 0x000e6e0000002200 */
[----:B------:R-:W0:Y:S08]  /*0040*/  S2UR UR5, SR_CTAID.X ;  /* 0x00000000000579c3 */ /* 0x000e300000002500 */
[----:B------:R-:W0:Y:S08]  /*0050*/  LDC R0, c[0x0][0x360] ;  /* 0x0000d800ff007b82 */ /* 0x000e300000000800 */
[----:B------:R-:W1:Y:S08]  /*0060*/  S2UR UR4, SR_CTAID.Y ;  /* 0x00000000000479c3 */ /* 0x000e700000002600 */
[----:B------:R-:W2:Y:S01]  /*0070*/  LDC.64 R2, c[0x0][0x398] ;  /* 0x0000e600ff027b82 */ /* 0x000ea20000000a00 */
[----:B0-----:R-:W-:-:S02]  /*0080*/  IMAD R0, R0, UR5, R5 ;  /* 0x0000000500007c24 */ /* 0x001fc4000f8e0205 */
[----:B-1----:R-:W-:-:S03]  /*0090*/  IMAD R19, R19, UR4, R4 ;  /* 0x0000000413137c24 */ /* 0x002fc6000f8e0204 */
[----:B--2---:R-:W-:-:S04]  /*00a0*/  ISETP.GE.AND P0, PT, R0, R3, PT ;  /* 0x000000030000720c */ /* 0x004fc80003f06270 */
[----:B------:R-:W-:-:S13]  /*00b0*/  ISETP.GE.OR P0, PT, R19, R2, P0 ;  /* 0x000000021300720c */ /* 0x000fda0000706670 */
[----:B------:R-:W-:Y:S05]  /*00c0*/  @P0 EXIT ;  /* 0x000000000000094d */ /* 0x000fea0003800000 */
[----:B------:R-:W0:Y:S01]  /*00d0*/  LDC R2, c[0x0][0x3a0] ;  /* 0x0000e800ff027b82 */ /* 0x000e220000000800 */
[----:B------:R-:W1:Y:S01]  /*00e0*/  LDCU.64 UR4, c[0x0][0x358] ;  /* 0x00006b00ff0477ac */ /* 0x000e620008000a00 */
[----:B------:R-:W-:Y:S01]  /*00f0*/  HFMA2 R24, -RZ, RZ, 0, 0 ;  /* 0x00000000ff187431 */ /* 0x000fe200000001ff */
[----:B0-----:R-:W-:-:S13]  /*0100*/  ISETP.GE.AND P0, PT, R2, 0x1, PT ;  /* 0x000000010200780c */ /* 0x001fda0003f06270 */
[----:B-1----:R-:W-:Y:S05]  /*0110*/  @!P0 BRA `(.L_x_0) ;  /* 0x0000000400e08947 */ /* 0x002fea0003800000 */
[C---:B------:R-:W-:Y:S01]  /*0120*/  ISETP.GE.U32.AND P1, PT, R2.reuse, 0x8, PT ;  /* 0x000000080200780c */ /* 0x040fe20003f26070 */
[----:B------:R-:W-:Y:S01]  /*0130*/  IMAD R20, R19, R2, RZ ;  /* 0x0000000213147224 */ /* 0x000fe200078e02ff */
[----:B------:R-:W-:Y:S02]  /*0140*/  LOP3.LUT R27, R2, 0x7, RZ, 0xc0, !PT ;  /* 0x00000007021b7812 */ /* 0x000fe400078ec0ff */
[----:B------:R-:W-:Y:S02]  /*0150*/  MOV R24, RZ ;  /* 0x000000ff00187202 */ /* 0x000fe40000000f00 */
[----:B------:R-:W-:Y:S02]  /*0160*/  ISETP.NE.AND P0, PT, R27, RZ, PT ;  /* 0x000000ff1b00720c */ /* 0x000fe40003f05270 */
[----:B------:R-:W-:-:S05]  /*0170*/  MOV R21, RZ ;  /* 0x000000ff00157202 */ /* 0x000fca0000000f00 */
[----:B------:R-:W-:Y:S06]  /*0180*/  @!P1 BRA `(.L_x_1) ;  /* 0x0000000000c49947 */ /* 0x000fec0003800000 */
[----:B------:R-:W0:Y:S01]  /*0190*/  LDC.64 R4, c[0x0][0x380] ;  /* 0x0000e000ff047b82 */ /* 0x000e220000000a00 */
[----:B------:R-:W-:Y:S02]  /*01a0*/  LOP3.LUT R21, R2, 0x7ffffff8, RZ, 0xc0, !PT ;  /* 0x7ffffff802157812 */ /* 0x000fe400078ec0ff */
[----:B------:R-:W-:Y:S02]  /*01b0*/  MOV R24, RZ ;  /* 0x000000ff00187202 */ /* 0x000fe40000000f00 */
[----:B------:R-:W-:Y:S02]  /*01c0*/  MOV R18, R0 ;  /* 0x0000000000127202 */ /* 0x000fe40000000f00 */
[----:B------:R-:W-:Y:S01]  /*01d0*/  IADD3 R22, PT, PT, -R21, RZ, RZ ;  /* 0x000000ff15167210 */ /* 0x000fe20007ffe1ff */
[----:B0-----:R-:W-:-:S03]  /*01e0*/  IMAD.WIDE.U32 R4, R20, 0x4, R4 ;  /* 0x0000000414047825 */ /* 0x001fc600078e0004 */
[----:B------:R-:W-:-:S04]  /*01f0*/  IADD3 R6, P1, PT, R4, 0x10, RZ ;  /* 0x0000001004067810 */ /* 0x000fc80007f3e0ff */
[----:B------:R-:W-:-:S09]  /*0200*/  IADD3.X R7, PT, PT, RZ, R5, RZ, P1, !PT ;  /* 0x00000005ff077210 */ /* 0x000fd20000ffe4ff */
.L_x_2:
[----:B------:R-:W0:Y:S01]  /*0210*/  LDC.64 R16, c[0x0][0x388] ;  /* 0x0000e200ff107b82 */ /* 0x000e220000000a00 */
[----:B------:R-:W-:Y:S02]  /*0220*/  MOV R4, R6 ;  /* 0x0000000600047202 */ /* 0x000fe40000000f00 */
[----:B------:R-:W-:-:S05]  /*0230*/  MOV R5, R7 ;  /* 0x0000000700057202 */ /* 0x000fca0000000f00 */
[----:B------:R-:W2:Y:S04]  /*0240*/  LDG.E R25, desc[UR4][R4.64+-0x10] ;  /* 0xfffff00404197981 */ /* 0x000ea8000c1e1900 */
[----:B------:R-:W3:Y:S04]  /*0250*/  LDG.E R23, desc[UR4][R4.64+-0xc] ;  /* 0xfffff40404177981 */ /* 0x000ee8000c1e1900 */
[----:B------:R-:W4:Y:S04]  /*0260*/  LDG.E R29, desc[UR4][R4.64+-0x8] ;  /* 0xfffff804041d7981 */ /* 0x000f28000c1e1900 */
[----:B------:R-:W5:Y:S01]  /*0270*/  LDG.E R28, desc[UR4][R4.64+-0x4] ;  /* 0xfffffc04041c7981 */ /* 0x000f62000c1e1900 */
[----:B0-----:R-:W-:-:S05]  /*0280*/  IMAD.WIDE R16, R18, 0x4, R16 ;  /* 0x0000000412107825 */ /* 0x001fca00078e0210 */
[----:B------:R0:W2:Y:S01]  /*0290*/  LDG.E R26, desc[UR4][R16.64] ;  /* 0x00000004101a7981 */ /* 0x0000a2000c1e1900 */
[----:B------:R-:W-:-:S04]  /*02a0*/  IMAD.WIDE R14, R3, 0x4, R16 ;  /* 0x00000004030e7825 */ /* 0x000fc800078e0210 */
[C---:B------:R-:W-:Y:S02]  /*02b0*/  IMAD.WIDE R6, R3.reuse, 0x4, R14 ;  /* 0x0000000403067825 */ /* 0x040fe400078e020e */
[----:B------:R-:W3:Y:S02]  /*02c0*/  LDG.E R14, desc[UR4][R14.64] ;  /* 0x000000040e0e7981 */ /* 0x000ee4000c1e1900 */
[C---:B------:R-:W-:Y:S02]  /*02d0*/  IMAD.WIDE R10, R3.reuse, 0x4, R6 ;  /* 0x00000004030a7825 */ /* 0x040fe400078e0206 */
[----:B------:R-:W4:Y:S02]  /*02e0*/  LDG.E R6, desc[UR4][R6.64] ;  /* 0x0000000406067981 */ /* 0x000f24000c1e1900 */
[C---:B------:R-:W-:Y:S02]  /*02f0*/  IMAD.WIDE R8, R3.reuse, 0x4, R10 ;  /* 0x0000000403087825 */ /* 0x040fe400078e020a */
[----:B------:R-:W5:Y:S02]  /*0300*/  LDG.E R10, desc[UR4][R10.64] ;  /* 0x000000040a0a7981 */ /* 0x000f64000c1e1900 */
[----:B------:R-:W-:-:S02]  /*0310*/  IMAD.WIDE R12, R3, 0x4, R8 ;  /* 0x00000004030c7825 */ /* 0x000fc400078e0208 */
[----:B------:R-:W5:Y:S04]  /*0320*/  LDG.E R7, desc[UR4][R4.64] ;  /* 0x0000000404077981 */ /* 0x000f68000c1e1900 */
[----:B------:R-:W5:Y:S01]  /*0330*/  LDG.E R8, desc[UR4][R8.64] ;  /* 0x0000000408087981 */ /* 0x000f62000c1e1900 */
[----:B0-----:R-:W-:-:S03]  /*0340*/  IMAD.WIDE R16, R3, 0x4, R12 ;  /* 0x0000000403107825 */ /* 0x001fc600078e020c */
[----:B------:R-:W5:Y:S04]  /*0350*/  LDG.E R12, desc[UR4][R12.64] ;  /* 0x000000040c0c7981 */ /* 0x000f68000c1e1900 */
[----:B------:R-:W5:Y:S04]  /*0360*/  LDG.E R15, desc[UR4][R16.64] ;  /* 0x00000004100f7981 */ /* 0x000f68000c1e1900 */
[----:B------:R-:W5:Y:S04]  /*0370*/  LDG.E R9, desc[UR4][R4.64+0x4] ;  /* 0x0000040404097981 */ /* 0x000f68000c1e1900 */
[----:B------:R-:W5:Y:S01]  /*0380*/  LDG.E R11, desc[UR4][R4.64+0xc] ;  /* 0x00000c04040b7981 */ /* 0x000f62000c1e1900 */
[----:B--2---:R-:W-:Y:S01]  /*0390*/  FFMA R26, R25, R26, R24 ;  /* 0x0000001a191a7223 */ /* 0x004fe20000000018 */
[----:B------:R-:W-:-:S02]  /*03a0*/  IMAD.WIDE R24, R3, 0x4, R16 ;  /* 0x0000000403187825 */ /* 0x000fc400078e0210 */
[----:B------:R-:W2:Y:S04]  /*03b0*/  LDG.E R16, desc[UR4][R4.64+0x8] ;  /* 0x0000080404107981 */ /* 0x000ea8000c1e1900 */
[----:B------:R-:W2:Y:S01]  /*03c0*/  LDG.E R24, desc[UR4][R24.64] ;  /* 0x0000000418187981 */ /* 0x000ea2000c1e1900 */
[----:B---3--:R-:W-:Y:S01]  /*03d0*/  FFMA R14, R23, R14, R26 ;  /* 0x0000000e170e7223 */ /* 0x008fe2000000001a */
[----:B------:R-:W-:-:S03]  /*03e0*/  IADD3 R22, PT, PT, R22, 0x8, RZ ;  /* 0x0000000816167810 */ /* 0x000fc60007ffe0ff */
[----:B----4-:R-:W-:Y:S01]  /*03f0*/  FFMA R29, R29, R6, R14 ;  /* 0x000000061d1d7223 */ /* 0x010fe2000000000e */
[----:B------:R-:W-:-:S03]  /*0400*/  ISETP.NE.AND P1, PT, R22, RZ, PT ;  /* 0x000000ff1600720c */ /* 0x000fc60003f25270 */
[----:B-----5:R-:W-:Y:S01]  /*0410*/  FFMA R10, R28, R10, R29 ;  /* 0x0000000a1c0a7223 */ /* 0x020fe2000000001d */
[----:B------:R-:W-:-:S03]  /*0420*/  IADD3 R6, P2, PT, R4, 0x20, RZ ;  /* 0x0000002004067810 */ /* 0x000fc60007f5e0ff */
[----:B------:R-:W-:Y:S01]  /*0430*/  FFMA R8, R7, R8, R10 ;  /* 0x0000000807087223 */ /* 0x000fe2000000000a */
[----:B------:R-:W-:Y:S02]  /*0440*/  IADD3.X R7, PT, PT, RZ, R5, RZ, P2, !PT ;  /* 0x00000005ff077210 */ /* 0x000fe400017fe4ff */
[----:B------:R-:W-:Y:S01]  /*0450*/  LEA R18, R3, R18, 0x3 ;  /* 0x0000001203127211 */ /* 0x000fe200078e18ff */
[----:B------:R-:W-:-:S04]  /*0460*/  FFMA R9, R9, R12, R8 ;  /* 0x0000000c09097223 */ /* 0x000fc80000000008 */
[----:B--2---:R-:W-:-:S04]  /*0470*/  FFMA R16, R16, R15, R9 ;  /* 0x0000000f10107223 */ /* 0x004fc80000000009 */
[----:B------:R-:W-:Y:S01]  /*0480*/  FFMA R24, R11, R24, R16 ;  /* 0x000000180b187223 */ /* 0x000fe20000000010 */
[----:B------:R-:W-:Y:S06]  /*0490*/  @P1 BRA `(.L_x_2) ;  /* 0xfffffffc005c1947 */ /* 0x000fec000383ffff */
.L_x_1:
[----:B------:R-:W-:Y:S05]  /*04a0*/  @!P0 BRA `(.L_x_0) ;  /* 0x0000000000fc8947 */ /* 0x000fea0003800000 */
[----:B------:R-:W-:Y:S02]  /*04b0*/  ISETP.GE.U32.AND P1, PT, R27, 0x4, PT ;  /* 0x000000041b00780c */ /* 0x000fe40003f26070 */
[----:B------:R-:W-:-:S04]  /*04c0*/  LOP3.LUT R16, R2, 0x3, RZ, 0xc0, !PT ;  /* 0x0000000302107812 */ /* 0x000fc800078ec0ff */
[----:B------:R-:W-:-:S07]  /*04d0*/  ISETP.NE.AND P0, PT, R16, RZ, PT ;  /* 0x000000ff1000720c */ /* 0x000fce0003f05270 */
[----:B------:R-:W-:Y:S06]  /*04e0*/  @!P1 BRA `(.L_x_3) ;  /* 0x00000000006c9947 */ /* 0x000fec0003800000 */
[----:B------:R-:W0:Y:S01]  /*04f0*/  LDC.64 R6, c[0x0][0x388] ;  /* 0x0000e200ff067b82 */ /* 0x000e220000000a00 */
[----:B------:R-:W1:Y:S01]  /*0500*/  LDCU.64 UR6, c[0x0][0x380] ;  /* 0x00007000ff0677ac */ /* 0x000e620008000a00 */
[----:B------:R-:W-:Y:S01]  /*0510*/  IMAD R9, R21, R3, R0 ;  /* 0x0000000315097224 */ /* 0x000fe200078e0200 */
[CC--:B------:R-:W-:Y:S02]  /*0520*/  IADD3 R5, PT, PT, R20.reuse, R21.reuse, RZ ;  /* 0x0000001514057210 */ /* 0x0c0fe40007ffe0ff */
[----:B------:R-:W-:-:S03]  /*0530*/  IADD3 R10, P1, PT, R20, R21, RZ ;  /* 0x00000015140a7210 */ /* 0x000fc60007f3e0ff */
[----:B------:R-:W2:Y:S01]  /*0540*/  LDC.64 R14, c[0x0][0x380] ;  /* 0x0000e000ff0e7b82 */ /* 0x000ea20000000a00 */
[----:B0-----:R-:W-:-:S04]  /*0550*/  IMAD.WIDE R6, R9, 0x4, R6 ;  /* 0x0000000409067825 */ /* 0x001fc800078e0206 */
[----:B------:R-:W-:Y:S02]  /*0560*/  IMAD.WIDE R8, R3, 0x4, R6 ;  /* 0x0000000403087825 */ /* 0x000fe400078e0206 */
[----:B------:R-:W3:Y:S02]  /*0570*/  LDG.E R6, desc[UR4][R6.64] ;  /* 0x0000000406067981 */ /* 0x000ee4000c1e1900 */
[----:B--2---:R-:W-:Y:S01]  /*0580*/  IMAD.WIDE.U32 R14, R5, 0x4, R14 ;  /* 0x00000004050e7825 */ /* 0x004fe200078e000e */
[----:B------:R-:W-:Y:S02]  /*0590*/  IADD3.X R5, PT, PT, RZ, RZ, RZ, P1, !PT ;  /* 0x000000ffff057210 */ /* 0x000fe40000ffe4ff */
[----:B-1----:R-:W-:-:S03]  /*05a0*/  LEA R4, P1, R10, UR6, 0x2 ;  /* 0x000000060a047c11 */ /* 0x002fc6000f8210ff */
[----:B------:R-:W3:Y:S01]  /*05b0*/  LDG.E R15, desc[UR4][R14.64] ;  /* 0x000000040e0f7981 */ /* 0x000ee2000c1e1900 */
[----:B------:R-:W-:Y:S01]  /*05c0*/  LEA.HI.X R5, R10, UR7, R5, 0x2, P1 ;  /* 0x000000070a057c11 */ /* 0x000fe200088f1405 */
[C---:B------:R-:W-:Y:S02]  /*05d0*/  IMAD.WIDE R10, R3.reuse, 0x4, R8 ;  /* 0x00000004030a7825 */ /* 0x040fe400078e0208 */
[----:B------:R-:W2:Y:S04]  /*05e0*/  LDG.E R8, desc[UR4][R8.64] ;  /* 0x0000000408087981 */ /* 0x000ea8000c1e1900 */
[----:B------:R-:W2:Y:S01]  /*05f0*/  LDG.E R17, desc[UR4][R4.64+0x4] ;  /* 0x0000040404117981 */ /* 0x000ea2000c1e1900 */
[----:B------:R-:W-:-:S03]  /*0600*/  IMAD.WIDE R12, R3, 0x4, R10 ;  /* 0x00000004030c7825 */ /* 0x000fc600078e020a */
[----:B------:R-:W4:Y:S04]  /*0610*/  LDG.E R22, desc[UR4][R10.64] ;  /* 0x000000040a167981 */ /* 0x000f28000c1e1900 */
[----:B------:R-:W4:Y:S04]  /*0620*/  LDG.E R18, desc[UR4][R4.64+0x8] ;  /* 0x0000080404127981 */ /* 0x000f28000c1e1900 */
[----:B------:R-:W5:Y:S04]  /*0630*/  LDG.E R26, desc[UR4][R4.64+0xc] ;  /* 0x00000c04041a7981 */ /* 0x000f68000c1e1900 */
[----:B------:R-:W5:Y:S01]  /*0640*/  LDG.E R12, desc[UR4][R12.64] ;  /* 0x000000040c0c7981 */ /* 0x000f62000c1e1900 */
[----:B------:R-:W-:Y:S01]  /*0650*/  IADD3 R21, PT, PT, R21, 0x4, RZ ;  /* 0x0000000415157810 */ /* 0x000fe20007ffe0ff */
[----:B---3--:R-:W-:-:S04]  /*0660*/  FFMA R24, R15, R6, R24 ;  /* 0x000000060f187223 */ /* 0x008fc80000000018 */
[----:B--2---:R-:W-:-:S04]  /*0670*/  FFMA R17, R17, R8, R24 ;  /* 0x0000000811117223 */ /* 0x004fc80000000018 */
[----:B----4-:R-:W-:-:S04]  /*0680*/  FFMA R17, R18, R22, R17 ;  /* 0x0000001612117223 */ /* 0x010fc80000000011 */
[----:B-----5:R-:W-:-:S07]  /*0690*/  FFMA R24, R26, R12, R17 ;  /* 0x0000000c1a187223 */ /* 0x020fce0000000011 */
.L_x_3:
[----:B------:R-:W-:Y:S05]  /*06a0*/  @!P0 BRA `(.L_x_0) ;  /* 0x00000000007c8947 */ /* 0x000fea0003800000 */
[----:B------:R-:W-:Y:S01]  /*06b0*/  ISETP.NE.AND P1, PT, R16, 0x1, PT ;  /* 0x000000011000780c */ /* 0x000fe20003f25270 */
[----:B------:R-:W0:Y:S01]  /*06c0*/  LDC.64 R12, c[0x0][0x380] ;  /* 0x0000e000ff0c7b82 */ /* 0x000e220000000a00 */
[----:B------:R-:W-:-:S04]  /*06d0*/  LOP3.LUT R2, R2, 0x1, RZ, 0xc0, !PT ;  /* 0x0000000102027812 */ /* 0x000fc800078ec0ff */
[----:B------:R-:W-:-:S03]  /*06e0*/  ISETP.NE.U32.AND P0, PT, R2, 0x1, PT ;  /* 0x000000010200780c */ /* 0x000fc60003f05070 */
[----:B------:R-:W1:Y:S04]  /*06f0*/  LDC.64 R10, c[0x0][0x388] ;  /* 0x0000e200ff0a7b82 */ /* 0x000e680000000a00 */
[CC--:B------:R-:W-:Y:S02]  /*0700*/  @P1 IADD3 R15, PT, PT, R20.reuse, R21.reuse, RZ ;  /* 0x00000015140f1210 */ /* 0x0c0fe40007ffe0ff */
[----:B------:R-:W-:Y:S02]  /*0710*/  @P1 IADD3 R2, P2, PT, R20, R21, RZ ;  /* 0x0000001514021210 */ /* 0x000fe40007f5e0ff */
[----:B------:R-:W2:Y:S02]  /*0720*/  @P1 LDC.64 R4, c[0x0][0x380] ;  /* 0x0000e000ff041b82 */ /* 0x000ea40000000a00 */
[----:B------:R-:W-:-:S06]  /*0730*/  @P1 IADD3.X R14, PT, PT, RZ, RZ, RZ, P2, !PT ;  /* 0x000000ffff0e1210 */ /* 0x000fcc00017fe4ff */
[----:B------:R-:W3:Y:S01]  /*0740*/  LDC.64 R6, c[0x0][0x380] ;  /* 0x0000e000ff067b82 */ /* 0x000ee20000000a00 */
[----:B0-----:R-:W-:-:S04]  /*0750*/  @P1 IMAD.WIDE.U32 R12, R15, 0x4, R12 ;  /* 0x000000040f0c1825 */ /* 0x001fc800078e000c */
[C---:B------:R-:W-:Y:S01]  /*0760*/  @P1 IMAD R15, R21.reuse, R3, R0 ;  /* 0x00000003150f1224 */ /* 0x040fe200078e0200 */
[----:B------:R-:W-:Y:S01]  /*0770*/  @P1 IADD3 R21, PT, PT, R21, 0x2, RZ ;  /* 0x0000000215151810 */ /* 0x000fe20007ffe0ff */
[----:B------:R-:W4:Y:S01]  /*0780*/  @P1 LDG.E R13, desc[UR4][R12.64] ;  /* 0x000000040c0d1981 */ /* 0x000f22000c1e1900 */
[----:B------:R-:W0:Y:S01]  /*0790*/  LDC.64 R8, c[0x0][0x388] ;  /* 0x0000e200ff087b82 */ /* 0x000e220000000a00 */
[----:B-1----:R-:W-:Y:S01]  /*07a0*/  @P1 IMAD.WIDE R10, R15, 0x4, R10 ;  /* 0x000000040f0a1825 */ /* 0x002fe200078e020a */
[----:B------:R-:W-:Y:S02]  /*07b0*/  @!P0 IADD3 R17, PT, PT, R20, R21, RZ ;  /* 0x0000001514118210 */ /* 0x000fe40007ffe0ff */
[----:B--2---:R-:W-:Y:S01]  /*07c0*/  @P1 LEA R4, P2, R2, R4, 0x2 ;  /* 0x0000000402041211 */ /* 0x004fe200078410ff */
[----:B------:R-:W-:-:S03]  /*07d0*/  @!P0 IMAD R21, R21, R3, R0 ;  /* 0x0000000315158224 */ /* 0x000fc600078e0200 */
[----:B------:R-:W-:Y:S01]  /*07e0*/  @P1 LEA.HI.X R5, R2, R5, R14, 0x2, P2 ;  /* 0x0000000502051211 */ /* 0x000fe200010f140e */
[----:B------:R-:W-:Y:S01]  /*07f0*/  @P1 IMAD.WIDE R14, R3, 0x4, R10 ;  /* 0x00000004030e1825 */ /* 0x000fe200078e020a */
[----:B------:R-:W4:Y:S03]  /*0800*/  @P1 LDG.E R2, desc[UR4][R10.64] ;  /* 0x000000040a021981 */ /* 0x000f26000c1e1900 */
[----:B---3--:R-:W-:Y:S01]  /*0810*/  @!P0 IMAD.WIDE.U32 R6, R17, 0x4, R6 ;  /* 0x0000000411068825 */ /* 0x008fe200078e0006 */
[----:B------:R-:W2:Y:S04]  /*0820*/  @P1 LDG.E R5, desc[UR4][R4.64+0x4] ;  /* 0x0000040404051981 */ /* 0x000ea8000c1e1900 */
[----:B------:R-:W2:Y:S01]  /*0830*/  @P1 LDG.E R14, desc[UR4][R14.64] ;  /* 0x000000040e0e1981 */ /* 0x000ea2000c1e1900 */
[----:B0-----:R-:W-:-:S03]  /*0840*/  @!P0 IMAD.WIDE R8, R21, 0x4, R8 ;  /* 0x0000000415088825 */ /* 0x001fc600078e0208 */
[----:B------:R-:W3:Y:S04]  /*0850*/  @!P0 LDG.E R7, desc[UR4][R6.64] ;  /* 0x0000000406078981 */ /* 0x000ee8000c1e1900 */
[----:B------:R-:W3:Y:S01]  /*0860*/  @!P0 LDG.E R8, desc[UR4][R8.64] ;  /* 0x0000000408088981 */ /* 0x000ee2000c1e1900 */
[----:B----4-:R-:W-:-:S04]  /*0870*/  @P1 FFMA R2, R13, R2, R24 ;  /* 0x000000020d021223 */ /* 0x010fc80000000018 */
[----:B--2---:R-:W-:-:S04]  /*0880*/  @P1 FFMA R24, R5, R14, R2 ;  /* 0x0000000e05181223 */ /* 0x004fc80000000002 */
[----:B---3--:R-:W-:-:S07]  /*0890*/  @!P0 FFMA R24, R7, R8, R24 ;  /* 0x0000000807188223 */ /* 0x008fce0000000018 */
.L_x_0:
[----:B------:R-:W0:Y:S01]  /*08a0*/  LDC.64 R4, c[0x0][0x390] ;  /* 0x0000e400ff047b82 */ /* 0x000e220000000a00 */
[----:B------:R-:W-:-:S04]  /*08b0*/  IMAD R3, R19, R3, R0 ;  /* 0x0000000313037224 */ /* 0x000fc800078e0200 */
[----:B0-----:R-:W-:-:S05]  /*08c0*/  IMAD.WIDE R2, R3, 0x4, R4 ;  /* 0x0000000403027825 */ /* 0x001fca00078e0204 */
[----:B------:R-:W-:Y:S01]  /*08d0*/  STG.E desc[UR4][R2.64], R24 ;  /* 0x0000001802007986 */ /* 0x000fe2000c101904 */
[----:B------:R-:W-:Y:S05]  /*08e0*/  EXIT ;  /* 0x000000000000794d */ /* 0x000fea0003800000 */
.L_x_4:
[----:B------:R-:W-:-:S00]  /*08f0*/  BRA `(.L_x_4) ;  /* 0xfffffffc00fc7947 */ /* 0x000fc0000383ffff */
[----:B------:R-:W-:-:S00]  /*0900*/  NOP ;  /* 0x0000000000007918 */ /* 0x000fc00000000000 */
[----:B------:R-:W-:-:S00]  /*0910*/  NOP ;  /* 0x0000000000007918 */ /* 0x000fc00000000000 */
[----:B------:R-:W-:-:S00]  /*0920*/  NOP ;  /* 0x0000000000007918 */ /* 0x000fc00000000000 */
[----:B------:R-:W-:-:S00]  /*0930*/  NOP ;  /* 0x0000000000007918 */ /* 0x000fc00000000000 */
[----:B------:R-:W-:-:S00]  /*0940*/  NOP ;  /* 0x0000000000007918 */ /* 0x000fc00000000000 */
[----:B------:R-:W-:-:S00]  /*0950*/  NOP ;  /* 0x0000000000007918 */ /* 0x000fc00000000000 */
[----:B------:R-:W-:-:S00]  /*0960*/  NOP ;  /* 0x0000000000007918 */ /* 0x000fc00000000000 */
[----:B------:R-:W-:-:S00]  /*0970*/  NOP ;  /* 0x0000000000007918 */ /* 0x000fc00000000000 */
.L_x_26:


//--------------------- .text._Z6colMulPfS_S_iii  --------------------------
	.section	.text._Z6colMulPfS_S_iii,"ax",@progbits
	.align	128
        .global         _Z6colMulPfS_S_iii
        .type           _Z6colMulPfS_S_iii,@function
        .size           _Z6colMulPfS_S_iii,(.L_x_27 - _Z6colMulPfS_S_iii)
        .other          _Z6colMulPfS_S_iii,@"STO_CUDA_ENTRY STV_DEFAULT"
_Z6colMulPfS_S_iii:
.text._Z6colMulPfS_S_iii:
[----:B------:R-:W-:Y:S01]  /*0000*/  LDC R1, c[0x0][0x37c] ;  /* 0x0000df00ff017b82 */ /* 0x000fe20000000800 */
[----:B------:R-:W0:Y:S07]  /*0010*/  S2R R5, SR_TID.X ;  /* 0x0000000000057919 */ /* 0x000e2e0000002100 */
[----:B------:R-:W0:Y:S08]  /*0020*/  S2UR UR4, SR_CTAID.X ;  /* 0x00000000000479c3 */ /* 0x000e300000002500 */
[----:B------:R-:W0:Y:S08]  /*0030*/  LDC R0, c[0x0][0x360] ;  /* 0x0000d800ff007b82 */ /* 0x000e300000000800 */
[----:B------:R-:W1:Y:S01]  /*0040*/  LDC.64 R2, c[0x0][0x398] ;  /* 0x0000e600ff027b82 */ /* 0x000e620000000a00 */
[----:B0-----:R-:W-:Y:S01]  /*0050*/  IMAD R0, R0, UR4, R5 ;  /* 0x0000000400007c24 */ /* 0x001fe2000f8e0205 */
[----:B-1----:R-:W-:-:S04]  /*0060*/  ISETP.GE.AND P0, PT, R2, 0x1, PT ;  /* 0x000000010200780c */ /* 0x002fc80003f06270 */
[----:B------:R-:W-:-:S13]  /*0070*/  ISETP.GE.OR P0, PT, R0, R3, !P0 ;  /* 0x000000030000720c */ /* 0x000fda0004706670 */
[----:B------:R-:W-:Y:S05]  /*0080*/  @P0 EXIT ;  /* 0x000000000000094d */ /* 0x000fea0003800000 */
[----:B------:R-:W0:Y:S01]  /*0090*/  LDC R13, c[0x0][0x3a0] ;  /* 0x0000e800ff0d7b82 */ /* 0x000e220000000800 */
[----:B------:R-:W1:Y:S01]  /*00a0*/  LDCU.64 UR6, c[0x0][0x358] ;  /* 0x00006b00ff0677ac */ /* 0x000e620008000a00 */
[----:B0-----:R-:W-:-:S13]  /*00b0*/  ISETP.GE.AND P0, PT, R13, 0x1, PT ;  /* 0x000000010d00780c */ /* 0x001fda0003f06270 */
[----:B-1----:R-:W-:Y:S05]  /*00c0*/  @!P0 BRA `(.L_x_5) ;  /* 0x0000000800248947 */ /* 0x002fea0003800000 */
[C---:B------:R-:W-:Y:S01]  /*00d0*/  LOP3.LUT R19, R13.reuse, 0x7, RZ, 0xc0, !PT ;  /* 0x000000070d137812 */ /* 0x040fe200078ec0ff */
[----:B------:R-:W-:Y:S01]  /*00e0*/  HFMA2 R15, -RZ, RZ, 0, 0 ;  /* 0x00000000ff0f7431 */ /* 0x000fe200000001ff */
[----:B------:R-:W-:Y:S02]  /*00f0*/  LOP3.LUT R12, R13, 0x7ffffff8, RZ, 0xc0, !PT ;  /* 0x7ffffff80d0c7812 */ /* 0x000fe400078ec0ff */
[----:B------:R-:W-:Y:S02]  /*0100*/  IADD3 R2, PT, PT, R19, -0x1, RZ ;  /* 0xffffffff13027810 */ /* 0x000fe40007ffe0ff */
[----:B------:R-:W-:Y:S02]  /*0110*/  LOP3.LUT R13, R13, 0x3, RZ, 0xc0, !PT ;  /* 0x000000030d0d7812 */ /* 0x000fe400078ec0ff */
[----:B------:R-:W-:Y:S02]  /*0120*/  ISETP.GE.U32.AND P0, PT, R2, 0x3, PT ;  /* 0x000000030200780c */ /* 0x000fe40003f06070 */
[----:B------:R-:W-:-:S11]  /*0130*/  IADD3 R14, PT, PT, -R12, RZ, RZ ;  /* 0x000000ff0c0e7210 */ /* 0x000fd60007ffe1ff */
.L_x_10:
[----:B0-----:R-:W0:Y:S01]  /*0140*/  LDC R10, c[0x0][0x3a0] ;  /* 0x0000e800ff0a7b82 */ /* 0x001e220000000800 */
[----:B------:R-:W-:Y:S02]  /*0150*/  MOV R18, RZ ;  /* 0x000000ff00127202 */ /* 0x000fe40000000f00 */
[----:B------:R-:W-:Y:S02]  /*0160*/  MOV R17, RZ ;  /* 0x000000ff00117202 */ /* 0x000fe40000000f00 */
[----:B0-----:R-:W-:Y:S01]  /*0170*/  ISETP.GE.U32.AND P1, PT, R10, 0x8, PT ;  /* 0x000000080a00780c */ /* 0x001fe20003f26070 */
[----:B------:R-:W-:-:S12]  /*0180*/  IMAD R16, R15, R10, RZ ;  /* 0x0000000a0f107224 */ /* 0x000fd800078e02ff */
[----:B------:R-:W-:Y:S05]  /*0190*/  @!P1 BRA `(.L_x_6) ;  /* 0x0000000000c89947 */ /* 0x000fea0003800000 */
[----:B------:R-:W0:Y:S01]  /*01a0*/  LDC.64 R2, c[0x0][0x380] ;  /* 0x0000e000ff027b82 */ /* 0x000e220000000a00 */
[----:B------:R-:W-:Y:S02]  /*01b0*/  MOV R18, RZ ;  /* 0x000000ff00127202 */ /* 0x000fe40000000f00 */
[----:B------:R-:W-:Y:S02]  /*01c0*/  MOV R17, R0 ;  /* 0x0000000000117202 */ /* 0x000fe40000000f00 */
[----:B------:R-:W-:Y:S01]  /*01d0*/  MOV R11, R14 ;  /* 0x0000000e000b7202 */ /* 0x000fe20000000f00 */
[----:B0-----:R-:W-:-:S03]  /*01e0*/  IMAD.WIDE.U32 R2, R16, 0x4, R2 ;  /* 0x0000000410027825 */ /* 0x001fc600078e0002 */
[----:B------:R-:W-:-:S04]  /*01f0*/  IADD3 R5, P1, PT, R2, 0x10, RZ ;  /* 0x0000001002057810 */ /* 0x000fc80007f3e0ff */
[----:B------:R-:W-:-:S09]  /*0200*/  IADD3.X R6, PT, PT, RZ, R3, RZ, P1, !PT ;  /* 0x00000003ff067210 */ /* 0x000fd20000ffe4ff */
.L_x_7:
[----:B------:R-:W0:Y:S01]  /*0210*/  LDC.64 R22, c[0x0][0x388] ;  /* 0x0000e200ff167b82 */ /* 0x000e220000000a00 */
[----:B------:R-:W-:Y:S02]  /*0220*/  MOV R2, R5 ;  /* 0x0000000500027202 */ /* 0x000fe40000000f00 */
[----:B------:R-:W-:-:S05]  /*0230*/  MOV R3, R6 ;  /* 0x0000000600037202 */ /* 0x000fca0000000f00 */
[----:B------:R-:W1:Y:S01]  /*0240*/  LDC R25, c[0x0][0x39c] ;  /* 0x0000e700ff197b82 */ /* 0x000e620000000800 */
[----:B------:R-:W2:Y:S04]  /*0250*/  LDG.E R29, desc[UR6][R2.64+-0x10] ;  /* 0xfffff006021d7981 */ /* 0x000ea8000c1e1900 */
[----:B------:R-:W3:Y:S04]  /*0260*/  LDG.E R24, desc[UR6][R2.64+-0xc] ;  /* 0xfffff40602187981 */ /* 0x000ee8000c1e1900 */
[----:B------:R-:W4:Y:S01]  /*0270*/  LDG.E R28, desc[UR6][R2.64+-0x4] ;  /* 0xfffffc06021c7981 */ /* 0x000f22000c1e1900 */
[----:B0-----:R-:W-:-:S05]  /*0280*/  IMAD.WIDE R22, R17, 0x4, R22 ;  /* 0x0000000411167825 */ /* 0x001fca00078e0216 */
[----:B------:R1:W2:Y:S02]  /*0290*/  LDG.E R20, desc[UR6][R22.64] ;  /* 0x0000000616147981 */ /* 0x0002a4000c1e1900 */
[----:B-1----:R-:W-:-:S05]  /*02a0*/  IMAD.WIDE R22, R25, 0x4, R22 ;  /* 0x0000000419167825 */ /* 0x002fca00078e0216 */
[----:B------:R0:W3:Y:S01]  /*02b0*/  LDG.E R27, desc[UR6][R22.64] ;  /* 0x00000006161b7981 */ /* 0x0000e2000c1e1900 */
[----:B------:R-:W-:-:S04]  /*02c0*/  IMAD.WIDE R4, R25, 0x4, R22 ;  /* 0x0000000419047825 */ /* 0x000fc800078e0216 */
[C---:B------:R-:W-:Y:S02]  /*02d0*/  IMAD.WIDE R6, R25.reuse, 0x4, R4 ;  /* 0x0000000419067825 */ /* 0x040fe400078e0204 */
[----:B------:R-:W5:Y:S02]  /*02e0*/  LDG.E R5, desc[UR6][R4.64] ;  /* 0x0000000604057981 */ /* 0x000f64000c1e1900 */
[----:B------:R-:W-:Y:S02]  /*02f0*/  IMAD.WIDE R8, R25, 0x4, R6 ;  /* 0x0000000419087825 */ /* 0x000fe400078e0206 */
[----:B------:R-:W4:Y:S04]  /*0300*/  LDG.E R6, desc[UR6][R6.64] ;  /* 0x0000000606067981 */ /* 0x000f28000c1e1900 */
[----:B------:R-:W4:Y:S04]  /*0310*/  LDG.E R4, desc[UR6][R2.64+0x4] ;  /* 0x0000040602047981 */ /* 0x000f28000c1e1900 */
[----:B------:R-:W4:Y:S01]  /*0320*/  LDG.E R7, desc[UR6][R2.64] ;  /* 0x0000000602077981 */ /* 0x000f22000c1e1900 */
[----:B--2---:R-:W-:-:S03]  /*0330*/  FFMA R29, R29, R20, R18 ;  /* 0x000000141d1d7223 */ /* 0x004fc60000000012 */
[----:B------:R-:W5:Y:S01]  /*0340*/  LDG.E R18, desc[UR6][R2.64+-0x8] ;  /* 0xfffff80602127981 */ /* 0x000f62000c1e1900 */
[----:B------:R-:W-:-:S03]  /*0350*/  IMAD.WIDE R20, R25, 0x4, R8 ;  /* 0x0000000419147825 */ /* 0x000fc600078e0208 */
[----:B------:R-:W2:Y:S01]  /*0360*/  LDG.E R8, desc[UR6][R8.64] ;  /* 0x0000000608087981 */ /* 0x000ea2000c1e1900 */
[----:B0-----:R-:W-:-:S03]  /*0370*/  IMAD.WIDE R22, R25, 0x4, R20 ;  /* 0x0000000419167825 */ /* 0x001fc600078e0214 */
[----:B------:R-:W2:Y:S01]  /*0380*/  LDG.E R20, desc[UR6][R20.64] ;  /* 0x0000000614147981 */ /* 0x000ea2000c1e1900 */
[----:B---3--:R-:W-:Y:S01]  /*0390*/  FFMA R29, R24, R27, R29 ;  /* 0x0000001b181d7223 */ /* 0x008fe2000000001d */
[----:B------:R-:W-:Y:S02]  /*03a0*/  IMAD.WIDE R26, R25, 0x4, R22 ;  /* 0x00000004191a7825 */ /* 0x000fe400078e0216 */
[----:B------:R-:W3:Y:S04]  /*03b0*/  LDG.E R24, desc[UR6][R22.64] ;  /* 0x0000000616187981 */ /* 0x000ee8000c1e1900 */
[----:B------:R-:W3:Y:S04]  /*03c0*/  LDG.E R21, desc[UR6][R2.64+0x8] ;  /* 0x0000080602157981 */ /* 0x000ee8000c1e1900 */
[----:B------:R-:W3:Y:S04]  /*03d0*/  LDG.E R26, desc[UR6][R26.64] ;  /* 0x000000061a1a7981 */ /* 0x000ee8000c1e1900 */
[----:B------:R-:W3:Y:S01]  /*03e0*/  LDG.E R9, desc[UR6][R2.64+0xc] ;  /* 0x00000c0602097981 */ /* 0x000ee2000c1e1900 */
[----:B------:R-:W-:-:S04]  /*03f0*/  IADD3 R11, PT, PT, R11, 0x8, RZ ;  /* 0x000000080b0b7810 */ /* 0x000fc80007ffe0ff */
[----:B------:R-:W-:Y:S02]  /*0400*/  ISETP.NE.AND P1, PT, R11, RZ, PT ;  /* 0x000000ff0b00720c */ /* 0x000fe40003f25270 */
[----:B------:R-:W-:Y:S01]  /*0410*/  LEA R17, R25, R17, 0x3 ;  /* 0x0000001119117211 */ /* 0x000fe200078e18ff */
[----:B-----5:R-:W-:-:S04]  /*0420*/  FFMA R5, R18, R5, R29 ;  /* 0x0000000512057223 */ /* 0x020fc8000000001d */
[----:B----4-:R-:W-:-:S04]  /*0430*/  FFMA R6, R28, R6, R5 ;  /* 0x000000061c067223 */ /* 0x010fc80000000005 */
[----:B--2---:R-:W-:-:S04]  /*0440*/  FFMA R7, R7, R8, R6 ;  /* 0x0000000807077223 */ /* 0x004fc80000000006 */
[----:B------:R-:W-:Y:S01]  /*0450*/  FFMA R4, R4, R20, R7 ;  /* 0x0000001404047223 */ /* 0x000fe20000000007 */
[----:B------:R-:W-:-:S03]  /*0460*/  IADD3 R5, P2, PT, R2, 0x20, RZ ;  /* 0x0000002002057810 */ /* 0x000fc60007f5e0ff */
[----:B---3--:R-:W-:Y:S01]  /*0470*/  FFMA R4, R21, R24, R4 ;  /* 0x0000001815047223 */ /* 0x008fe20000000004 */
[----:B------:R-:W-:-:S03]  /*0480*/  IADD3.X R6, PT, PT, RZ, R3, RZ, P2, !PT ;  /* 0x00000003ff067210 */ /* 0x000fc600017fe4ff */
[----:B------:R-:W-:Y:S01]  /*0490*/  FFMA R18, R9, R26, R4 ;  /* 0x0000001a09127223 */ /* 0x000fe20000000004 */
[----:B------:R-:W-:Y:S06]  /*04a0*/  @P1 BRA `(.L_x_7) ;  /* 0xfffffffc00581947 */ /* 0x000fec000383ffff */
[----:B------:R-:W-:-:S07]  /*04b0*/  MOV R17, R12 ;  /* 0x0000000c00117202 */ /* 0x000fce0000000f00 */
.L_x_6:
[----:B------:R-:W-:-:S13]  /*04c0*/  ISETP.NE.AND P1, PT, R19, RZ, PT ;  /* 0x000000ff1300720c */ /* 0x000fda0003f25270 */
[----:B------:R-:W-:Y:S05]  /*04d0*/  @!P1 BRA `(.L_x_8) ;  /* 0x0000000000fc9947 */ /* 0x000fea0003800000 */
[----:B------:R-:W-:Y:S01]  /*04e0*/  ISETP.NE.AND P1, PT, R13, RZ, PT ;  /* 0x000000ff0d00720c */ /* 0x000fe20003f25270 */
[----:B------:R-:W-:-:S12]  /*04f0*/  @!P0 BRA `(.L_x_9) ;  /* 0x0000000000708947 */ /* 0x000fd80003800000 */
[----:B------:R-:W0:Y:S01]  /*0500*/  LDC R11, c[0x0][0x39c] ;  /* 0x0000e700ff0b7b82 */ /* 0x000e220000000800 */
[CC--:B------:R-:W-:Y:S02]  /*0510*/  IADD3 R9, PT, PT, R16.reuse, R17.reuse, RZ ;  /* 0x0000001110097210 */ /* 0x0c0fe40007ffe0ff */
[----:B------:R-:W-:-:S05]  /*0520*/  IADD3 R20, P2, PT, R16, R17, RZ ;  /* 0x0000001110147210 */ /* 0x000fca0007f5e0ff */
[----:B------:R-:W1:Y:S08]  /*0530*/  LDC.64 R4, c[0x0][0x388] ;  /* 0x0000e200ff047b82 */ /* 0x000e700000000a00 */
[----:B------:R-:W2:Y:S08]  /*0540*/  LDC.64 R6, c[0x0][0x380] ;  /* 0x0000e000ff067b82 */ /* 0x000eb00000000a00 */
[----:B------:R-:W3:Y:S01]  /*0550*/  LDC.64 R2, c[0x0][0x380] ;  /* 0x0000e000ff027b82 */ /* 0x000ee20000000a00 */
[----:B0-----:R-:W-:-:S04]  /*0560*/  IMAD R21, R17, R11, R0 ;  /* 0x0000000b11157224 */ /* 0x001fc800078e0200 */
[----:B-1----:R-:W-:Y:S01]  /*0570*/  IMAD.WIDE R4, R21, 0x4, R4 ;  /* 0x0000000415047825 */ /* 0x002fe200078e0204 */
[----:B------:R-:W-:-:S03]  /*0580*/  IADD3.X R21, PT, PT, RZ, RZ, RZ, P2, !PT ;  /* 0x000000ffff157210 */ /* 0x000fc600017fe4ff */
[----:B--2---:R-:W-:-:S04]  /*0590*/  IMAD.WIDE.U32 R6, R9, 0x4, R6 ;  /* 0x0000000409067825 */ /* 0x004fc800078e0006 */
[----:B------:R-:W-:Y:S02]  /*05a0*/  IMAD.WIDE R8, R11, 0x4, R4 ;  /* 0x000000040b087825 */ /* 0x000fe400078e0204 */
[----:B------:R-:W2:Y:S01]  /*05b0*/  LDG.E R7, desc[UR6][R6.64] ;  /* 0x0000000606077981 */ /* 0x000ea2000c1e1900 */
[----:B---3--:R-:W-:-:S03]  /*05c0*/  LEA R2, P2, R20, R2, 0x2 ;  /* 0x0000000214027211 */ /* 0x008fc600078410ff */
[----:B------:R-:W2:Y:S01]  /*05d0*/  LDG.E R4, desc[UR6][R4.64] ;  /* 0x0000000604047981 */ /* 0x000ea2000c1e1900 */
[----:B------:R-:W-:Y:S01]  /*05e0*/  LEA.HI.X R3, R20, R3, R21, 0x2, P2 ;  /* 0x0000000314037211 */ /* 0x000fe200010f1415 */
[C---:B------:R-:W-:Y:S02]  /*05f0*/  IMAD.WIDE R20, R11.reuse, 0x4, R8 ;  /* 0x000000040b147825 */ /* 0x040fe400078e0208 */
[----:B------:R-:W3:Y:S04]  /*0600*/  LDG.E R8, desc[UR6][R8.64] ;  /* 0x0000000608087981 */ /* 0x000ee8000c1e1900 */
[----:B------:R-:W3:Y:S01]  /*0610*/  LDG.E R24, desc[UR6][R2.64+0x4] ;  /* 0x0000040602187981 */ /* 0x000ee2000c1e1900 */
[----:B------:R-:W-:-:S03]  /*0620*/  IMAD.WIDE R22, R11, 0x4, R20 ;  /* 0x000000040b167825 */ /* 0x000fc600078e0214 */
[----:B------:R-:W4:Y:S04]  /*0630*/  LDG.E R20, desc[UR6][R20.64] ;  /* 0x0000000614147981 */ /* 0x000f28000c1e1900 */
[----:B------:R-:W4:Y:S04]  /*0640*/  LDG.E R26, desc[UR6][R2.64+0x8] ;  /* 0x00000806021a7981 */ /* 0x000f28000c1e1900 */
[----:B------:R-:W5:Y:S04]  /*0650*/  LDG.E R22, desc[UR6][R22.64] ;  /* 0x0000000616167981 */ /* 0x000f68000c1e1900 */
[----:B------:R-:W5:Y:S01]  /*0660*/  LDG.E R28, desc[UR6][R2.64+0xc] ;  /* 0x00000c06021c7981 */ /* 0x000f62000c1e1900 */
[----:B------:R-:W-:Y:S01]  /*0670*/  IADD3 R17, PT, PT, R17, 0x4, RZ ;  /* 0x0000000411117810 */ /* 0x000fe20007ffe0ff */
[----:B--2---:R-:W-:-:S04]  /*0680*/  FFMA R7, R7, R4, R18 ;  /* 0x0000000407077223 */ /* 0x004fc80000000012 */
[----:B---3--:R-:W-:-:S04]  /*0690*/  FFMA R7, R24, R8, R7 ;  /* 0x0000000818077223 */ /* 0x008fc80000000007 */
[----:B----4-:R-:W-:-:S04]  /*06a0*/  FFMA R7, R26, R20, R7 ;  /* 0x000000141a077223 */ /* 0x010fc80000000007 */
[----:B-----5:R-:W-:-:S07]  /*06b0*/  FFMA R18, R28, R22, R7 ;  /* 0x000000161c127223 */ /* 0x020fce0000000007 */
.L_x_9:
[----:B------:R-:W-:Y:S05]  /*06c0*/  @!P1 BRA `(.L_x_8) ;  /* 0x0000000000809947 */ /* 0x000fea0003800000 */
[----:B------:R-:W-:Y:S01]  /*06d0*/  ISETP.NE.AND P2, PT, R13, 0x1, PT ;  /* 0x000000010d00780c */ /* 0x000fe20003f45270 */
[----:B------:R-:W0:Y:S01]  /*06e0*/  LDC.64 R8, c[0x0][0x380] ;  /* 0x0000e000ff087b82 */ /* 0x000e220000000a00 */
[----:B------:R-:W-:-:S07]  /*06f0*/  LOP3.LUT P1, RZ, R10, 0x1, RZ, 0xc0, !PT ;  /* 0x000000010aff7812 */ /* 0x000fce000782c0ff */
[----:B------:R-:W1:Y:S04]  /*0700*/  LDC.64 R10, c[0x0][0x388] ;  /* 0x0000e200ff0a7b82 */ /* 0x000e680000000a00 */
[CC--:B------:R-:W-:Y:S02]  /*0710*/  @P2 IADD3 R21, P3, PT, R16.reuse, R17.reuse, RZ ;  /* 0x0000001110152210 */ /* 0x0c0fe40007f7e0ff */
[----:B------:R-:W-:Y:S02]  /*0720*/  @P2 IADD3 R25, PT, PT, R16, R17, RZ ;  /* 0x0000001110192210 */ /* 0x000fe40007ffe0ff */
[----:B------:R-:W2:Y:S01]  /*0730*/  @P2 LDC R23, c[0x0][0x39c] ;  /* 0x0000e700ff172b82 */ /* 0x000ea20000000800 */
[----:B------:R-:W-:-:S07]  /*0740*/  @P2 IADD3.X R22, PT, PT, RZ, RZ, RZ, P3, !PT ;  /* 0x000000ffff162210 */ /* 0x000fce0001ffe4ff */
[----:B------:R-:W3:Y:S01]  /*0750*/  @P2 LDC.64 R2, c[0x0][0x380] ;  /* 0x0000e000ff022b82 */ /* 0x000ee20000000a00 */
[----:B0-----:R-:W-:-:S06]  /*0760*/  @P2 IMAD.WIDE.U32 R8, R25, 0x4, R8 ;  /* 0x0000000419082825 */ /* 0x001fcc00078e0008 */
[----:B------:R-:W4:Y:S01]  /*0770*/  @P2 LDG.E R9, desc[UR6][R8.64] ;  /* 0x0000000608092981 */ /* 0x000f22000c1e1900 */
[----:B------:R-:W0:Y:S08]  /*0780*/  @P1 LDC R20, c[0x0][0x39c] ;  /* 0x0000e700ff141b82 */ /* 0x000e300000000800 */
[----:B------:R-:W5:Y:S01]  /*0790*/  LDC.64 R4, c[0x0][0x380] ;  /* 0x0000e000ff047b82 */ /* 0x000f620000000a00 */
[C---:B--2---:R-:W-:Y:S01]  /*07a0*/  @P2 IMAD R27, R17.reuse, R23, R0 ;  /* 0x00000017111b2224 */ /* 0x044fe200078e0200 */
[----:B------:R-:W-:-:S03]  /*07b0*/  @P2 IADD3 R17, PT, PT, R17, 0x2, RZ ;  /* 0x0000000211112810 */ /* 0x000fc60007ffe0ff */
[----:B-1----:R-:W-:-:S03]  /*07c0*/  @P2 IMAD.WIDE R10, R27, 0x4, R10 ;  /* 0x000000041b0a2825 */ /* 0x002fc600078e020a */
[----:B------:R-:W1:Y:S01]  /*07d0*/  LDC.64 R6, c[0x0][0x388] ;  /* 0x0000e200ff067b82 */ /* 0x000e620000000a00 */
[----:B---3--:R-:W-:-:S04]  /*07e0*/  @P2 LEA R2, P3, R21, R2, 0x2 ;  /* 0x0000000215022211 */ /* 0x008fc800078610ff */
[----:B------:R-:W-:Y:S01]  /*07f0*/  @P2 LEA.HI.X R3, R21, R3, R22, 0x2, P3 ;  /* 0x0000000315032211 */ /* 0x000fe200018f1416 */
[----:B------:R-:W-:Y:S01]  /*0800*/  @P2 IMAD.WIDE R22, R23, 0x4, R10 ;  /* 0x0000000417162825 */ /* 0x000fe200078e020a */
[----:B------:R-:W-:Y:S02]  /*0810*/  @P1 IADD3 R21, PT, PT, R16, R17, RZ ;  /* 0x0000001110151210 */ /* 0x000fe40007ffe0ff */
[----:B------:R-:W4:Y:S01]  /*0820*/  @P2 LDG.E R16, desc[UR6][R10.64] ;  /* 0x000000060a102981 */ /* 0x000f22000c1e1900 */
[----:B0-----:R-:W-:-:S03]  /*0830*/  @P1 IMAD R17, R17, R20, R0 ;  /* 0x0000001411111224 */ /* 0x001fc600078e0200 */
[----:B------:R-:W2:Y:S01]  /*0840*/  @P2 LDG.E R2, desc[UR6][R2.64+0x4] ;  /* 0x0000040602022981 */ /* 0x000ea2000c1e1900 */
[----:B-----5:R-:W-:-:S03]  /*0850*/  @P1 IMAD.WIDE.U32 R4, R21, 0x4, R4 ;  /* 0x0000000415041825 */ /* 0x020fc600078e0004 */
[----:B------:R-:W2:Y:S04]  /*0860*/  @P2 LDG.E R22, desc[UR6][R22.64] ;  /* 0x0000000616162981 */ /* 0x000ea8000c1e1900 */
[----:B------:R-:W3:Y:S01]  /*0870*/  @P1 LDG.E R5, desc[UR6][R4.64] ;  /* 0x0000000604051981 */ /* 0x000ee2000c1e1900 */
[----:B-1----:R-:W-:-:S06]  /*0880*/  @P1 IMAD.WIDE R6, R17, 0x4, R6 ;  /* 0x0000000411061825 */ /* 0x002fcc00078e0206 */
[----:B------:R-:W3:Y:S01]  /*0890*/  @P1 LDG.E R6, desc[UR6][R6.64] ;  /* 0x0000000606061981 */ /* 0x000ee2000c1e1900 */
[----:B----4-:R-:W-:-:S04]  /*08a0*/  @P2 FFMA R9, R9, R16, R18 ;  /* 0x0000001009092223 */ /* 0x010fc80000000012 */
[----:B--2---:R-:W-:-:S04]  /*08b0*/  @P2 FFMA R18, R2, R22, R9 ;  /* 0x0000001602122223 */ /* 0x004fc80000000009 */
[----:B---3--:R-:W-:-:S07]  /*08c0*/  @P1 FFMA R18, R5, R6, R18 ;  /* 0x0000000605121223 */ /* 0x008fce0000000012 */
.L_x_8:
[----:B------:R-:W0:Y:S01]  /*08d0*/  LDCU.64 UR4, c[0x0][0x398] ;  /* 0x00007300ff0477ac */ /* 0x000e220008000a00 */
[----:B------:R-:W1:Y:S01]  /*08e0*/  LDC.64 R2, c[0x0][0x390] ;  /* 0x0000e400ff027b82 */ /* 0x000e620000000a00 */
[C---:B0-----:R-:W-:Y:S01]  /*08f0*/  IMAD R5, R15.reuse, UR5, R0 ;  /* 0x000000050f057c24 */ /* 0x041fe2000f8e0200 */
[----:B------:R-:W-:-:S04]  /*0900*/  IADD3 R15, PT, PT, R15, 0x1, RZ ;  /* 0x000000010f0f7810 */ /* 0x000fc80007ffe0ff */
[----:B------:R-:W-:Y:S01]  /*0910*/  ISETP.NE.AND P1, PT, R15, UR4, PT ;  /* 0x000000040f007c0c */ /* 0x000fe2000bf25270 */
[----:B-1----:R-:W-:-:S05]  /*0920*/  IMAD.WIDE R2, R5, 0x4, R2 ;  /* 0x0000000405027825 */ /* 0x002fca00078e0202 */
[----:B------:R0:W-:Y:S07]  /*0930*/  STG.E desc[UR6][R2.64], R18 ;  /* 0x0000001202007986 */ /* 0x0001ee000c101906 */
[----:B------:R-:W-:Y:S05]  /*0940*/  @!P1 EXIT ;  /* 0x000000000000994d */ /* 0x000fea0003800000 */
[----:B------:R-:W-:Y:S05]  /*0950*/  BRA `(.L_x_10) ;  /* 0xfffffff400f87947 */ /* 0x000fea000383ffff */
.L_x_5:
[C---:B------:R-:W-:Y:S01]  /*0960*/  ISETP.GE.U32.AND P0, PT, R2.reuse, 0x8, PT ;  /* 0x000000080200780c */ /* 0x040fe20003f06070 */
[----:B------:R-:W-:Y:S01]  /*0970*/  HFMA2 R4, -RZ, RZ, 0, 0 ;  /* 0x00000000ff047431 */ /* 0x000fe200000001ff */
[----:B------:R-:W-:-:S04]  /*0980*/  LOP3.LUT R5, R2, 0x7, RZ, 0xc0, !PT ;  /* 0x0000000702057812 */ /* 0x000fc800078ec0ff */
[----:B------:R-:W-:-:S07]  /*0990*/  ISETP.NE.AND P1, PT, R5, RZ, PT ;  /* 0x000000ff0500720c */ /* 0x000fce0003f25270 */
[----:B------:R-:W-:Y:S06]  /*09a0*/  @!P0 BRA `(.L_x_11) ;  /* 0x00000000005c8947 */ /* 0x000fec0003800000 */
[----:B------:R-:W0:Y:S01]  /*09b0*/  LDC.64 R22, c[0x0][0x390] ;  /* 0x0000e400ff167b82 */ /* 0x000e220000000a00 */
[----:B------:R-:W-:Y:S01]  /*09c0*/  LOP3.LUT R4, R2, 0x7ffffff8, RZ, 0xc0, !PT ;  /* 0x7ffffff802047812 */ /* 0x000fe200078ec0ff */
[----:B------:R-:W-:-:S06]  /*09d0*/  UMOV UR4, URZ ;  /* 0x000000ff00047c82 */ /* 0x000fcc0008000000 */
.L_x_12:
[----:B-1----:R-:W-:Y:S01]  /*09e0*/  IMAD R7, R3, UR4, R0 ;  /* 0x0000000403077c24 */ /* 0x002fe2000f8e0200 */
[----:B------:R-:W-:-:S03]  /*09f0*/  UIADD3 UR4, UPT, UPT, UR4, 0x8, URZ ;  /* 0x0000000804047890 */ /* 0x000fc6000fffe0ff */
[----:B0-----:R-:W-:-:S03]  /*0a00*/  IMAD.WIDE R6, R7, 0x4, R22 ;  /* 0x0000000407067825 */ /* 0x001fc600078e0216 */
[----:B------:R-:W-:Y:S02]  /*0a10*/  ISETP.NE.AND P0, PT, R4, UR4, PT ;  /* 0x0000000404007c0c */ /* 0x000fe4000bf05270 */
[----:B------:R1:W-:Y:S01]  /*0a20*/  STG.E desc[UR6][R6.64], RZ ;  /* 0x000000ff06007986 */ /* 0x0003e2000c101906 */
[----:B------:R-:W-:-:S05]  /*0a30*/  IMAD.WIDE R8, R3, 0x4, R6 ;  /* 0x0000000403087825 */ /* 0x000fca00078e0206 */
        /* <DEDUP_REMOVED lines=13> */
[----:B------:R-:W-:Y:S05]  /*0b10*/  @P0 BRA `(.L_x_12) ;  /* 0xfffffffc00b00947 */ /* 0x000fea000383ffff */
.L_x_11:
[----:B------:R-:W-:Y:S05]  /*0b20*/  @!P1 EXIT ;  /* 0x000000000000994d */ /* 0x000fea0003800000 */
[----:B------:R-:W-:Y:S02]  /*0b30*/  ISETP.GE.U32.AND P0, PT, R5, 0x4, PT ;  /* 0x000000040500780c */ /* 0x000fe40003f06070 */
[----:B-1----:R-:W-:-:S04]  /*0b40*/  LOP3.LUT R14, R2, 0x3, RZ, 0xc0, !PT ;  /* 0x00000003020e7812 */ /* 0x002fc800078ec0ff */
[----:B------:R-:W-:-:S07]  /*0b50*/  ISETP.NE.AND P1, PT, R14, RZ, PT ;  /* 0x000000ff0e00720c */ /* 0x000fce0003f25270 */
[----:B------:R-:W-:Y:S06]  /*0b60*/  @!P0 BRA `(.L_x_13) ;  /* 0x00000000002c8947 */ /* 0x000fec0003800000 */
[----:B------:R-:W0:Y:S01]  /*0b70*/  LDC.64 R6, c[0x0][0x390] ;  /* 0x0000e400ff067b82 */ /* 0x000e220000000a00 */
[C---:B------:R-:W-:Y:S01]  /*0b80*/  IMAD R5, R4.reuse, R3, R0 ;  /* 0x0000000304057224 */ /* 0x040fe200078e0200 */
[----:B------:R-:W-:-:S03]  /*0b90*/  IADD3 R4, PT, PT, R4, 0x4, RZ ;  /* 0x0000000404047810 */ /* 0x000fc60007ffe0ff */
[----:B0-----:R-:W-:-:S05]  /*0ba0*/  IMAD.WIDE R6, R5, 0x4, R6 ;  /* 0x0000000405067825 */ /* 0x001fca00078e0206 */
[----:B------:R0:W-:Y:S01]  /*0bb0*/  STG.E desc[UR6][R6.64], RZ ;  /* 0x000000ff06007986 */ /* 0x0001e2000c101906 */
[----:B------:R-:W-:-:S05]  /*0bc0*/  IMAD.WIDE R8, R3, 0x4, R6 ;  /* 0x0000000403087825 */ /* 0x000fca00078e0206 */
[----:B------:R0:W-:Y:S01]  /*0bd0*/  STG.E desc[UR6][R8.64], RZ ;  /* 0x000000ff08007986 */ /* 0x0001e2000c101906 */
[----:B------:R-:W-:-:S05]  /*0be0*/  IMAD.WIDE R10, R3, 0x4, R8 ;  /* 0x00000004030a7825 */ /* 0x000fca00078e0208 */
[----:B------:R0:W-:Y:S01]  /*0bf0*/  STG.E desc[UR6][R10.64], RZ ;  /* 0x000000ff0a007986 */ /* 0x0001e2000c101906 */
[----:B------:R-:W-:-:S05]  /*0c00*/  IMAD.WIDE R12, R3, 0x4, R10 ;  /* 0x00000004030c7825 */ /* 0x000fca00078e020a */
[----:B------:R0:W-:Y:S02]  /*0c10*/  STG.E desc[UR6][R12.64], RZ ;  /* 0x000000ff0c007986 */ /* 0x0001e4000c101906 */
.L_x_13:
[----:B------:R-:W-:Y:S05]  /*0c20*/  @!P1 EXIT ;  /* 0x000000000000994d */ /* 0x000fea0003800000 */
[----:B------:R-:W-:Y:S02]  /*0c30*/  ISETP.NE.AND P0, PT, R14, 0x1, PT ;  /* 0x000000010e00780c */ /* 0x000fe40003f05270 */
[----:B------:R-:W-:-:S04]  /*0c40*/  LOP3.LUT R2, R2, 0x1, RZ, 0xc0, !PT ;  /* 0x0000000102027812 */ /* 0x000fc800078ec0ff */
[----:B------:R-:W-:-:S07]  /*0c50*/  ISETP.NE.U32.AND P1, PT, R2, 0x1, PT ;  /* 0x000000010200780c */ /* 0x000fce0003f25070 */
[----:B------:R-:W-:Y:S06]  /*0c60*/  @!P0 BRA `(.L_x_14) ;  /* 0x00000000001c8947 */ /* 0x000fec0003800000 */
[----:B0-----:R-:W0:Y:S01]  /*0c70*/  LDC.64 R6, c[0x0][0x390] ;  /* 0x0000e400ff067b82 */ /* 0x001e220000000a00 */
[C---:B------:R-:W-:Y:S01]  /*0c80*/  IMAD R5, R4.reuse, R3, R0 ;  /* 0x0000000304057224 */ /* 0x040fe200078e0200 */
[----:B------:R-:W-:-:S03]  /*0c90*/  IADD3 R4, PT, PT, R4, 0x2, RZ ;  /* 0x0000000204047810 */ /* 0x000fc60007ffe0ff */
[----:B0-----:R-:W-:-:S05]  /*0ca0*/  IMAD.WIDE R6, R5, 0x4, R6 ;  /* 0x0000000405067825 */ /* 0x001fca00078e0206 */
[----:B------:R1:W-:Y:S01]  /*0cb0*/  STG.E desc[UR6][R6.64], RZ ;  /* 0x000000ff06007986 */ /* 0x0003e2000c101906 */
[----:B------:R-:W-:-:S05]  /*0cc0*/  IMAD.WIDE R8, R3, 0x4, R6 ;  /* 0x0000000403087825 */ /* 0x000fca00078e0206 */
[----:B------:R1:W-:Y:S02]  /*0cd0*/  STG.E desc[UR6][R8.64], RZ ;  /* 0x000000ff08007986 */ /* 0x0003e4000c101906 */
.L_x_14:
[----:B------:R-:W-:Y:S05]  /*0ce0*/  @P1 EXIT ;  /* 0x000000000000194d */ /* 0x000fea0003800000 */
[----:B01----:R-:W0:Y:S01]  /*0cf0*/  LDC.64 R6, c[0x0][0x390] ;  /* 0x0000e400ff067b82 */ /* 0x003e220000000a00 */
[----:B------:R-:W-:-:S04]  /*0d00*/  IMAD R3, R4, R3, R0 ;  /* 0x0000000304037224 */ /* 0x000fc800078e0200 */
[----:B0-----:R-:W-:-:S05]  /*0d10*/  IMAD.WIDE R2, R3, 0x4, R6 ;  /* 0x0000000403027825 */ /* 0x001fca00078e0206 */
[----:B------:R-:W-:Y:S01]  /*0d20*/  STG.E desc[UR6][R2.64], RZ ;  /* 0x000000ff02007986 */ /* 0x000fe2000c101906 */
[----:B------:R-:W-:Y:S05]  /*0d30*/  EXIT ;  /* 0x000000000000794d */ /* 0x000fea0003800000 */
.L_x_15:
        /* <DEDUP_REMOVED lines=12> */
.L_x_27:


//--------------------- .text._Z6rowMulPfS_S_iii  --------------------------
	.section	.text._Z6rowMulPfS_S_iii,"ax",@progbits
	.align	128
        .global         _Z6rowMulPfS_S_iii
        .type           _Z6rowMulPfS_S_iii,@function
        .size           _Z6rowMulPfS_S_iii,(.L_x_28 - _Z6rowMulPfS_S_iii)
        .other          _Z6rowMulPfS_S_iii,@"STO_CUDA_ENTRY STV_DEFAULT"
_Z6rowMulPfS_S_iii:
.text._Z6rowMulPfS_S_iii:
[----:B------:R-:W-:Y:S01]  /*0000*/  LDC R1, c[0x0][0x37c] ;  /* 0x0000df00ff017b82 */ /* 0x000fe20000000800 */
[----:B------:R-:W0:Y:S07]  /*0010*/  S2R R3, SR_TID.X ;  /* 0x0000000000037919 */ /* 0x000e2e0000002100 */
[----:B------:R-:W0:Y:S01]  /*0020*/  S2UR UR4, SR_CTAID.X ;  /* 0x00000000000479c3 */ /* 0x000e220000002500 */
[----:B------:R-:W1:Y:S07]  /*0030*/  LDCU.64 UR6, c[0x0][0x398] ;  /* 0x00007300ff0677ac */ /* 0x000e6e0008000a00 */
[----:B------:R-:W0:Y:S01]  /*0040*/  LDC R0, c[0x0][0x360] ;  /* 0x0000d800ff007b82 */ /* 0x000e220000000800 */
[----:B-1----:R-:W-:-:S06]  /*0050*/  UISETP.GE.AND UP0, UPT, UR7, 0x1, UPT ;  /* 0x000000010700788c */ /* 0x002fcc000bf06270 */
[----:B------:R-:W-:Y:S01]  /*0060*/  PLOP3.LUT P0, PT, PT, PT, UP0, 0x80, 0x8 ;  /* 0x000000000008781c */ /* 0x000fe20003f0f008 */
[----:B0-----:R-:W-:-:S05]  /*0070*/  IMAD R0, R0, UR4, R3 ;  /* 0x0000000400007c24 */ /* 0x001fca000f8e0203 */
[----:B------:R-:W-:-:S13]  /*0080*/  ISETP.GE.OR P0, PT, R0, UR6, !P0 ;  /* 0x0000000600007c0c */ /* 0x000fda000c706670 */
[----:B------:R-:W-:Y:S05]  /*0090*/  @P0 EXIT ;  /* 0x000000000000094d */ /* 0x000fea0003800000 */
[----:B------:R-:W0:Y:S01]  /*00a0*/  LDC R3, c[0x0][0x3a0] ;  /* 0x0000e800ff037b82 */ /* 0x000e220000000800 */
[----:B------:R-:W1:Y:S01]  /*00b0*/  LDCU.64 UR22, c[0x0][0x358] ;  /* 0x00006b00ff1677ac */ /* 0x000e620008000a00 */
[----:B0-----:R-:W-:-:S13]  /*00c0*/  ISETP.GE.AND P0, PT, R3, 0x1, PT ;  /* 0x000000010300780c */ /* 0x001fda0003f06270 */
[----:B-1----:R-:W-:Y:S05]  /*00d0*/  @!P0 BRA `(.L_x_16) ;  /* 0x00000008007c8947 */ /* 0x002fea0003800000 */
[C---:B------:R-:W-:Y:S01]  /*00e0*/  LOP3.LUT R12, R3.reuse, 0x7ffffff8, RZ, 0xc0, !PT ;  /* 0x7ffffff8030c7812 */ /* 0x040fe200078ec0ff */
[----:B------:R-:W-:Y:S01]  /*00f0*/  IMAD R13, R0, R3, RZ ;  /* 0x00000003000d7224 */ /* 0x000fe200078e02ff */
[C---:B------:R-:W-:Y:S01]  /*0100*/  LOP3.LUT R24, R3.reuse, 0x7, RZ, 0xc0, !PT ;  /* 0x0000000703187812 */ /* 0x040fe200078ec0ff */
[----:B------:R-:W-:Y:S01]  /*0110*/  USHF.L.U32 UR5, UR7, 0x3, URZ ;  /* 0x0000000307057899 */ /* 0x000fe200080006ff */
[----:B------:R-:W-:Y:S01]  /*0120*/  LOP3.LUT R14, R3, 0x3, RZ, 0xc0, !PT ;  /* 0x00000003030e7812 */ /* 0x000fe200078ec0ff */
[----:B------:R-:W-:Y:S01]  /*0130*/  UMOV UR4, URZ ;  /* 0x000000ff00047c82 */ /* 0x000fe20008000000 */
[----:B------:R-:W-:-:S09]  /*0140*/  IADD3 R15, PT, PT, -R12, RZ, RZ ;  /* 0x000000ff0c0f7210 */ /* 0x000fd20007ffe1ff */
.L_x_21:
[----:B------:R-:W0:Y:S01]  /*0150*/  LDC R25, c[0x0][0x3a0] ;  /* 0x0000e800ff197b82 */ /* 0x000e220000000800 */
[----:B------:R-:W-:Y:S01]  /*0160*/  HFMA2 R22, -RZ, RZ, 0, 0 ;  /* 0x00000000ff167431 */ /* 0x000fe200000001ff */
[----:B------:R-:W-:Y:S02]  /*0170*/  MOV R4, RZ ;  /* 0x000000ff00047202 */ /* 0x000fe40000000f00 */
[----:B0-----:R-:W-:-:S13]  /*0180*/  ISETP.GE.U32.AND P0, PT, R25, 0x8, PT ;  /* 0x000000081900780c */ /* 0x001fda0003f06070 */
[----:B------:R-:W-:Y:S05]  /*0190*/  @!P0 BRA `(.L_x_17) ;  /* 0x00000004002c8947 */ /* 0x000fea0003800000 */
[----:B------:R-:W0:Y:S01]  /*01a0*/  LDCU UR6, c[0x0][0x39c] ;  /* 0x00007380ff0677ac */ /* 0x000e220008000800 */
[----:B------:R-:W-:Y:S01]  /*01b0*/  IMAD.MOV.U32 R22, RZ, RZ, RZ ;  /* 0x000000ffff167224 */ /* 0x000fe200078e00ff */
[----:B------:R-:W-:Y:S01]  /*01c0*/  MOV R16, R13 ;  /* 0x0000000d00107202 */ /* 0x000fe20000000f00 */
[----:B------:R-:W1:Y:S01]  /*01d0*/  LDCU.64 UR24, c[0x0][0x388] ;  /* 0x00007100ff1877ac */ /* 0x000e620008000a00 */
[----:B------:R-:W-:Y:S01]  /*01e0*/  MOV R17, R15 ;  /* 0x0000000f00117202 */ /* 0x000fe20000000f00 */
[----:B0-----:R-:W-:Y:S02]  /*01f0*/  UIADD3 UR7, UPT, UPT, UR4, UR6, URZ ;  /* 0x0000000604077290 */ /* 0x001fe4000fffe0ff */
[----:B------:R-:W-:Y:S02]  /*0200*/  ULEA UR8, UR6, UR4, 0x1 ;  /* 0x0000000406087291 */ /* 0x000fe4000f8e08ff */
[----:B------:R-:W-:Y:S02]  /*0210*/  UIMAD UR9, UR6, 0x3, UR4 ;  /* 0x00000003060978a4 */ /* 0x000fe4000f8e0204 */
[----:B------:R-:W-:-:S02]  /*0220*/  ULEA UR10, UR6, UR4, 0x2 ;  /* 0x00000004060a7291 */ /* 0x000fc4000f8e10ff */
[----:B------:R-:W-:Y:S02]  /*0230*/  UIMAD UR11, UR6, 0x5, UR4 ;  /* 0x00000005060b78a4 */ /* 0x000fe4000f8e0204 */
[----:B------:R-:W-:Y:S02]  /*0240*/  UIMAD UR12, UR6, 0x6, UR4 ;  /* 0x00000006060c78a4 */ /* 0x000fe4000f8e0204 */
[----:B------:R-:W-:Y:S02]  /*0250*/  UIMAD UR6, UR6, 0x7, UR4 ;  /* 0x00000007060678a4 */ /* 0x000fe4000f8e0204 */
[----:B-1----:R-:W-:-:S12]  /*0260*/  UIMAD.WIDE.U32 UR14, UR4, 0x4, UR24 ;  /* 0x00000004040e78a5 */ /* 0x002fd8000f8e0018 */
.L_x_18:
[----:B------:R-:W0:Y:S01]  /*0270*/  LDC.64 R2, c[0x0][0x380] ;  /* 0x0000e000ff027b82 */ /* 0x000e220000000a00 */
[----:B------:R-:W-:Y:S01]  /*0280*/  MOV R28, UR14 ;  /* 0x0000000e001c7c02 */ /* 0x000fe20008000f00 */
[----:B------:R-:W-:-:S05]  /*0290*/  IMAD.U32 R29, RZ, RZ, UR15 ;  /* 0x0000000fff1d7e24 */ /* 0x000fca000f8e00ff */
[----:B------:R-:W2:Y:S01]  /*02a0*/  LDG.E R28, desc[UR22][R28.64] ;  /* 0x000000161c1c7981 */ /* 0x000ea2000c1e1900 */
[----:B0-----:R-:W-:-:S05]  /*02b0*/  IMAD.WIDE R2, R16, 0x4, R2 ;  /* 0x0000000410027825 */ /* 0x001fca00078e0202 */
[----:B------:R-:W2:Y:S01]  /*02c0*/  LDG.E R27, desc[UR22][R2.64] ;  /* 0x00000016021b7981 */ /* 0x000ea2000c1e1900 */
[----:B------:R-:W-:Y:S02]  /*02d0*/  UIMAD.WIDE.U32 UR16, UR7, 0x4, UR24 ;  /* 0x00000004071078a5 */ /* 0x000fe4000f8e0018 */
[----:B------:R-:W-:Y:S01]  /*02e0*/  UIMAD.WIDE.U32 UR18, UR8, 0x4, UR24 ;  /* 0x00000004081278a5 */ /* 0x000fe2000f8e0018 */
[----:B------:R-:W3:Y:S03]  /*02f0*/  LDG.E R21, desc[UR22][R2.64+0x8] ;  /* 0x0000081602157981 */ /* 0x000ee6000c1e1900 */
[----:B------:R-:W-:Y:S01]  /*0300*/  MOV R18, UR16 ;  /* 0x0000001000127c02 */ /* 0x000fe20008000f00 */
[----:B------:R-:W-:Y:S01]  /*0310*/  UIMAD.WIDE.U32 UR20, UR10, 0x4, UR24 ;  /* 0x000000040a1478a5 */ /* 0x000fe2000f8e0018 */
[----:B------:R-:W-:Y:S01]  /*0320*/  MOV R19, UR17 ;  /* 0x0000001100137c02 */ /* 0x000fe20008000f00 */
[----:B------:R-:W-:Y:S01]  /*0330*/  UIMAD.WIDE.U32 UR16, UR9, 0x4, UR24 ;  /* 0x00000004091078a5 */ /* 0x000fe2000f8e0018 */
[----:B------:R-:W-:Y:S01]  /*0340*/  MOV R10, UR18 ;  /* 0x00000012000a7c02 */ /* 0x000fe20008000f00 */
[----:B------:R-:W-:Y:S01]  /*0350*/  IMAD.U32 R11, RZ, RZ, UR19 ;  /* 0x00000013ff0b7e24 */ /* 0x000fe2000f8e00ff */
[----:B------:R-:W4:Y:S03]  /*0360*/  LDG.E R23, desc[UR22][R2.64+0xc] ;  /* 0x00000c1602177981 */ /* 0x000f26000c1e1900 */
[----:B------:R-:W-:Y:S01]  /*0370*/  MOV R8, UR16 ;  /* 0x0000001000087c02 */ /* 0x000fe20008000f00 */
[----:B------:R-:W5:Y:S01]  /*0380*/  LDG.E R18, desc[UR22][R18.64] ;  /* 0x0000001612127981 */ /* 0x000f62000c1e1900 */
[----:B------:R-:W-:Y:S01]  /*0390*/  MOV R9, UR17 ;  /* 0x0000001100097c02 */ /* 0x000fe20008000f00 */
[----:B------:R-:W-:-:S02]  /*03a0*/  UIMAD.WIDE.U32 UR16, UR11, 0x4, UR24 ;  /* 0x000000040b1078a5 */ /* 0x000fc4000f8e0018 */
[----:B------:R0:W3:Y:S04]  /*03b0*/  LDG.E R20, desc[UR22][R10.64] ;  /* 0x000000160a147981 */ /* 0x0000e8000c1e1900 */
[----:B------:R-:W4:Y:S04]  /*03c0*/  LDG.E R29, desc[UR22][R2.64+0x10] ;  /* 0x00001016021d7981 */ /* 0x000f28000c1e1900 */
[----:B------:R-:W5:Y:S01]  /*03d0*/  LDG.E R19, desc[UR22][R2.64+0x4] ;  /* 0x0000041602137981 */ /* 0x000f62000c1e1900 */
[----:B------:R-:W-:Y:S02]  /*03e0*/  MOV R6, UR16 ;  /* 0x0000001000067c02 */ /* 0x000fe40008000f00 */
[----:B------:R-:W-:Y:S01]  /*03f0*/  MOV R7, UR17 ;  /* 0x0000001100077c02 */ /* 0x000fe20008000f00 */
[----:B------:R-:W-:Y:S01]  /*0400*/  UIMAD.WIDE.U32 UR16, UR12, 0x4, UR24 ;  /* 0x000000040c1078a5 */ /* 0x000fe2000f8e0018 */
[----:B------:R-:W-:Y:S01]  /*0410*/  MOV R4, UR20 ;  /* 0x0000001400047c02 */ /* 0x000fe20008000f00 */
[----:B------:R-:W-:Y:S01]  /*0420*/  IMAD.U32 R5, RZ, RZ, UR21 ;  /* 0x00000015ff057e24 */ /* 0x000fe2000f8e00ff */
[----:B------:R1:W4:Y:S03]  /*0430*/  LDG.E R26, desc[UR22][R8.64] ;  /* 0x00000016081a7981 */ /* 0x000326000c1e1900 */
[----:B0-----:R-:W-:Y:S01]  /*0440*/  MOV R10, UR16 ;  /* 0x00000010000a7c02 */ /* 0x001fe20008000f00 */
[----:B------:R-:W-:Y:S01]  /*0450*/  IMAD.U32 R11, RZ, RZ, UR17 ;  /* 0x00000011ff0b7e24 */ /* 0x000fe2000f8e00ff */
[----:B------:R-:W4:Y:S01]  /*0460*/  LDG.E R4, desc[UR22][R4.64] ;  /* 0x0000001604047981 */ /* 0x000f22000c1e1900 */
[----:B------:R-:W-:-:S03]  /*0470*/  UIMAD.WIDE.U32 UR16, UR6, 0x4, UR24 ;  /* 0x00000004061078a5 */ /* 0x000fc6000f8e0018 */
[----:B------:R-:W4:Y:S03]  /*0480*/  LDG.E R6, desc[UR22][R6.64] ;  /* 0x0000001606067981 */ /* 0x000f26000c1e1900 */
[----:B-1----:R-:W-:Y:S01]  /*0490*/  MOV R8, UR16 ;  /* 0x0000001000087c02 */ /* 0x002fe20008000f00 */
[----:B------:R-:W4:Y:S01]  /*04a0*/  LDG.E R11, desc[UR22][R10.64] ;  /* 0x000000160a0b7981 */ /* 0x000f22000c1e1900 */
[----:B------:R-:W-:-:S03]  /*04b0*/  MOV R9, UR17 ;  /* 0x0000001100097c02 */ /* 0x000fc60008000f00 */
[----:B------:R-:W4:Y:S04]  /*04c0*/  LDG.E R5, desc[UR22][R2.64+0x1c] ;  /* 0x00001c1602057981 */ /* 0x000f28000c1e1900 */
[----:B------:R-:W4:Y:S01]  /*04d0*/  LDG.E R8, desc[UR22][R8.64] ;  /* 0x0000001608087981 */ /* 0x000f22000c1e1900 */
[----:B--2---:R-:W-:-:S03]  /*04e0*/  FFMA R28, R27, R28, R22 ;  /* 0x0000001c1b1c7223 */ /* 0x004fc60000000016 */
[----:B------:R-:W2:Y:S04]  /*04f0*/  LDG.E R27, desc[UR22][R2.64+0x14] ;  /* 0x00001416021b7981 */ /* 0x000ea8000c1e1900 */
[----:B------:R-:W2:Y:S01]  /*0500*/  LDG.E R22, desc[UR22][R2.64+0x18] ;  /* 0x0000181602167981 */ /* 0x000ea2000c1e1900 */
[----:B------:R-:W-:-:S04]  /*0510*/  IADD3 R17, PT, PT, R17, 0x8, RZ ;  /* 0x0000000811117810 */ /* 0x000fc80007ffe0ff */
[----:B------:R-:W-:Y:S01]  /*0520*/  ISETP.NE.AND P0, PT, R17, RZ, PT ;  /* 0x000000ff1100720c */ /* 0x000fe20003f05270 */
[----:B-----5:R-:W-:-:S04]  /*0530*/  FFMA R18, R19, R18, R28 ;  /* 0x0000001213127223 */ /* 0x020fc8000000001c */
[----:B---3--:R-:W-:-:S04]  /*0540*/  FFMA R18, R21, R20, R18 ;  /* 0x0000001415127223 */ /* 0x008fc80000000012 */
[----:B----4-:R-:W-:-:S04]  /*0550*/  FFMA R18, R23, R26, R18 ;  /* 0x0000001a17127223 */ /* 0x010fc80000000012 */
[----:B------:R-:W-:Y:S01]  /*0560*/  FFMA R4, R29, R4, R18 ;  /* 0x000000041d047223 */ /* 0x000fe20000000012 */
[----:B------:R-:W-:Y:S02]  /*0570*/  UIADD3 UR7, UPT, UPT, UR5, UR7, URZ ;  /* 0x0000000705077290 */ /* 0x000fe4000fffe0ff */
[----:B------:R-:W-:Y:S02]  /*0580*/  UIADD3 UR8, UPT, UPT, UR5, UR8, URZ ;  /* 0x0000000805087290 */ /* 0x000fe4000fffe0ff */
[----:B------:R-:W-:Y:S02]  /*0590*/  UIADD3 UR9, UPT, UPT, UR5, UR9, URZ ;  /* 0x0000000905097290 */ /* 0x000fe4000fffe0ff */
[----:B------:R-:W-:Y:S02]  /*05a0*/  UIADD3 UR10, UPT, UPT, UR5, UR10, URZ ;  /* 0x0000000a050a7290 */ /* 0x000fe4000fffe0ff */
[----:B------:R-:W-:Y:S02]  /*05b0*/  UIADD3 UR11, UPT, UPT, UR5, UR11, URZ ;  /* 0x0000000b050b7290 */ /* 0x000fe4000fffe0ff */
[----:B------:R-:W-:-:S02]  /*05c0*/  UIADD3 UR12, UPT, UPT, UR5, UR12, URZ ;  /* 0x0000000c050c7290 */ /* 0x000fc4000fffe0ff */
[----:B------:R-:W-:Y:S02]  /*05d0*/  UIADD3 UR6, UPT, UPT, UR5, UR6, URZ ;  /* 0x0000000605067290 */ /* 0x000fe4000fffe0ff */
[----:B------:R-:W-:Y:S01]  /*05e0*/  UIMAD.WIDE.U32 UR14, UR5, 0x4, UR14 ;  /* 0x00000004050e78a5 */ /* 0x000fe2000f8e000e */
[----:B------:R-:W-:Y:S02]  /*05f0*/  VIADD R16, R16, 0x8 ;  /* 0x0000000810107836 */ /* 0x000fe40000000000 */
[----:B--2---:R-:W-:-:S04]  /*0600*/  FFMA R27, R27, R6, R4 ;  /* 0x000000061b1b7223 */ /* 0x004fc80000000004 */
[----:B------:R-:W-:-:S04]  /*0610*/  FFMA R22, R22, R11, R27 ;  /* 0x0000000b16167223 */ /* 0x000fc8000000001b */
[----:B------:R-:W-:Y:S01]  /*0620*/  FFMA R22, R5, R8, R22 ;  /* 0x0000000805167223 */ /* 0x000fe20000000016 */
[----:B------:R-:W-:Y:S06]  /*0630*/  @P0 BRA `(.L_x_18) ;  /* 0xfffffffc000c0947 */ /* 0x000fec000383ffff */
[----:B------:R-:W-:-:S07]  /*0640*/  MOV R4, R12 ;  /* 0x0000000c00047202 */ /* 0x000fce0000000f00 */
.L_x_17:
[----:B------:R-:W-:-:S13]  /*0650*/  ISETP.NE.AND P0, PT, R24, RZ, PT ;  /* 0x000000ff1800720c */ /* 0x000fda0003f05270 */
[----:B------:R-:W-:Y:S05]  /*0660*/  @!P0 BRA `(.L_x_19) ;  /* 0x0000000000ec8947 */ /* 0x000fea0003800000 */
[----:B------:R-:W-:Y:S02]  /*0670*/  IADD3 R2, PT, PT, R24, -0x1, RZ ;  /* 0xffffffff18027810 */ /* 0x000fe40007ffe0ff */
[----:B------:R-:W-:Y:S02]  /*0680*/  ISETP.NE.AND P1, PT, R14, RZ, PT ;  /* 0x000000ff0e00720c */ /* 0x000fe40003f25270 */
[----:B------:R-:W-:-:S13]  /*0690*/  ISETP.GE.U32.AND P0, PT, R2, 0x3, PT ;  /* 0x000000030200780c */ /* 0x000fda0003f06070 */
[----:B------:R-:W-:Y:S05]  /*06a0*/  @!P0 BRA `(.L_x_20) ;  /* 0x0000000000688947 */ /* 0x000fea0003800000 */
[----:B------:R-:W0:Y:S01]  /*06b0*/  LDC R18, c[0x0][0x39c] ;  /* 0x0000e700ff127b82 */ /* 0x000e220000000800 */
[----:B------:R-:W-:-:S07]  /*06c0*/  IADD3 R5, PT, PT, R13, R4, RZ ;  /* 0x000000040d057210 */ /* 0x000fce0007ffe0ff */
[----:B------:R-:W1:Y:S08]  /*06d0*/  LDC.64 R2, c[0x0][0x388] ;  /* 0x0000e200ff027b82 */ /* 0x000e700000000a00 */
[----:B------:R-:W2:Y:S01]  /*06e0*/  LDC.64 R6, c[0x0][0x380] ;  /* 0x0000e000ff067b82 */ /* 0x000ea20000000a00 */
[----:B0-----:R-:W-:-:S04]  /*06f0*/  IMAD R17, R4, R18, UR4 ;  /* 0x0000000404117e24 */ /* 0x001fc8000f8e0212 */
[C---:B------:R-:W-:Y:S02]  /*0700*/  IMAD.IADD R9, R17.reuse, 0x1, R18 ;  /* 0x0000000111097824 */ /* 0x040fe400078e0212 */
[----:B-1----:R-:W-:-:S03]  /*0710*/  IMAD.WIDE.U32 R16, R17, 0x4, R2 ;  /* 0x0000000411107825 */ /* 0x002fc600078e0002 */
[CC--:B------:R-:W-:Y:S01]  /*0720*/  IADD3 R19, PT, PT, R9.reuse, R18.reuse, RZ ;  /* 0x0000001209137210 */ /* 0x0c0fe20007ffe0ff */
[----:B------:R-:W-:Y:S02]  /*0730*/  IMAD.WIDE.U32 R8, R9, 0x4, R2 ;  /* 0x0000000409087825 */ /* 0x000fe400078e0002 */
[----:B------:R-:W3:Y:S02]  /*0740*/  LDG.E R17, desc[UR22][R16.64] ;  /* 0x0000001610117981 */ /* 0x000ee4000c1e1900 */
[----:B--2---:R-:W-:Y:S02]  /*0750*/  IMAD.WIDE R6, R5, 0x4, R6 ;  /* 0x0000000405067825 */ /* 0x004fe400078e0206 */
[----:B------:R-:W2:Y:S02]  /*0760*/  LDG.E R8, desc[UR22][R8.64] ;  /* 0x0000001608087981 */ /* 0x000ea4000c1e1900 */
[C-C-:B------:R-:W-:Y:S01]  /*0770*/  IMAD.WIDE.U32 R10, R19.reuse, 0x4, R2.reuse ;  /* 0x00000004130a7825 */ /* 0x140fe200078e0002 */
[----:B------:R-:W-:Y:S01]  /*0780*/  IADD3 R19, PT, PT, R19, R18, RZ ;  /* 0x0000001213137210 */ /* 0x000fe20007ffe0ff */
[----:B------:R-:W3:Y:S04]  /*0790*/  LDG.E R5, desc[UR22][R6.64] ;  /* 0x0000001606057981 */ /* 0x000ee8000c1e1900 */
[----:B------:R-:W2:Y:S01]  /*07a0*/  LDG.E R18, desc[UR22][R6.64+0x4] ;  /* 0x0000041606127981 */ /* 0x000ea2000c1e1900 */
[----:B------:R-:W-:-:S03]  /*07b0*/  IMAD.WIDE.U32 R2, R19, 0x4, R2 ;  /* 0x0000000413027825 */ /* 0x000fc600078e0002 */
        /* <DEDUP_REMOVED lines=9> */
.L_x_20:
[----:B------:R-:W-:Y:S05]  /*0850*/  @!P1 BRA `(.L_x_19) ;  /* 0x0000000000709947 */ /* 0x000fea0003800000 */
[----:B------:R-:W-:Y:S01]  /*0860*/  ISETP.NE.AND P0, PT, R14, 0x1, PT ;  /* 0x000000010e00780c */ /* 0x000fe20003f05270 */
[----:B------:R-:W0:Y:S01]  /*0870*/  LDC.64 R16, c[0x0][0x388] ;  /* 0x0000e200ff107b82 */ /* 0x000e220000000a00 */
[----:B------:R-:W-:-:S07]  /*0880*/  LOP3.LUT P1, RZ, R25, 0x1, RZ, 0xc0, !PT ;  /* 0x0000000119ff7812 */ /* 0x000fce000782c0ff */
[----:B------:R-:W1:Y:S04]  /*0890*/  LDC.64 R10, c[0x0][0x380] ;  /* 0x0000e000ff0a7b82 */ /* 0x000e680000000a00 */
[----:B------:R-:W-:-:S04]  /*08a0*/  @P0 IADD3 R5, PT, PT, R13, R4, RZ ;  /* 0x000000040d050210 */ /* 0x000fc80007ffe0ff */
[----:B------:R-:W2:Y:S08]  /*08b0*/  @P0 LDC R9, c[0x0][0x39c] ;  /* 0x0000e700ff090b82 */ /* 0x000eb00000000800 */
[----:B------:R-:W3:Y:S08]  /*08c0*/  @P1 LDC R21, c[0x0][0x39c] ;  /* 0x0000e700ff151b82 */ /* 0x000ef00000000800 */
[----:B------:R-:W4:Y:S01]  /*08d0*/  LDC.64 R2, c[0x0][0x380] ;  /* 0x0000e000ff027b82 */ /* 0x000f220000000a00 */
[----:B-1----:R-:W-:-:S07]  /*08e0*/  @P0 IMAD.WIDE R10, R5, 0x4, R10 ;  /* 0x00000004050a0825 */ /* 0x002fce00078e020a */
[----:B------:R-:W1:Y:S01]  /*08f0*/  LDC.64 R6, c[0x0][0x388] ;  /* 0x0000e200ff067b82 */ /* 0x000e620000000a00 */
[C---:B--2---:R-:W-:Y:S01]  /*0900*/  @P0 IMAD R8, R4.reuse, R9, UR4 ;  /* 0x0000000404080e24 */ /* 0x044fe2000f8e0209 */
[----:B------:R-:W-:-:S03]  /*0910*/  @P0 IADD3 R4, PT, PT, R4, 0x2, RZ ;  /* 0x0000000204040810 */ /* 0x000fc60007ffe0ff */
[C---:B------:R-:W-:Y:S01]  /*0920*/  @P0 IMAD.IADD R19, R8.reuse, 0x1, R9 ;  /* 0x0000000108130824 */ /* 0x040fe200078e0209 */
[----:B------:R-:W-:Y:S01]  /*0930*/  @P1 IADD3 R5, PT, PT, R13, R4, RZ ;  /* 0x000000040d051210 */ /* 0x000fe20007ffe0ff */
[----:B0-----:R-:W-:-:S04]  /*0940*/  @P0 IMAD.WIDE.U32 R8, R8, 0x4, R16 ;  /* 0x0000000408080825 */ /* 0x001fc800078e0010 */
[----:B------:R-:W-:Y:S02]  /*0950*/  @P0 IMAD.WIDE.U32 R16, R19, 0x4, R16 ;  /* 0x0000000413100825 */ /* 0x000fe400078e0010 */
[----:B------:R-:W2:Y:S02]  /*0960*/  @P0 LDG.E R8, desc[UR22][R8.64] ;  /* 0x0000001608080981 */ /* 0x000ea4000c1e1900 */
[----:B---3--:R-:W-:Y:S02]  /*0970*/  @P1 IMAD R19, R4, R21, UR4 ;  /* 0x0000000404131e24 */ /* 0x008fe4000f8e0215 */
[----:B------:R-:W2:Y:S01]  /*0980*/  @P0 LDG.E R21, desc[UR22][R10.64] ;  /* 0x000000160a150981 */ /* 0x000ea2000c1e1900 */
[----:B----4-:R-:W-:-:S03]  /*0990*/  @P1 IMAD.WIDE R2, R5, 0x4, R2 ;  /* 0x0000000405021825 */ /* 0x010fc600078e0202 */
[----:B------:R-:W3:Y:S01]  /*09a0*/  @P0 LDG.E R16, desc[UR22][R16.64] ;  /* 0x0000001610100981 */ /* 0x000ee2000c1e1900 */
[----:B-1----:R-:W-:-:S03]  /*09b0*/  @P1 IMAD.WIDE.U32 R6, R19, 0x4, R6 ;  /* 0x0000000413061825 */ /* 0x002fc600078e0006 */
[----:B------:R-:W3:Y:S04]  /*09c0*/  @P0 LDG.E R4, desc[UR22][R10.64+0x4] ;  /* 0x000004160a040981 */ /* 0x000ee8000c1e1900 */
[----:B------:R-:W4:Y:S04]  /*09d0*/  @P1 LDG.E R3, desc[UR22][R2.64] ;  /* 0x0000001602031981 */ /* 0x000f28000c1e1900 */
[----:B------:R-:W4:Y:S01]  /*09e0*/  @P1 LDG.E R6, desc[UR22][R6.64] ;  /* 0x0000001606061981 */ /* 0x000f22000c1e1900 */
[----:B--2---:R-:W-:-:S04]  /*09f0*/  @P0 FFMA R21, R21, R8, R22 ;  /* 0x0000000815150223 */ /* 0x004fc80000000016 */
[----:B---3--:R-:W-:-:S04]  /*0a00*/  @P0 FFMA R22, R4, R16, R21 ;  /* 0x0000001004160223 */ /* 0x008fc80000000015 */
[----:B----4-:R-:W-:-:S07]  /*0a10*/  @P1 FFMA R22, R3, R6, R22 ;  /* 0x0000000603161223 */ /* 0x010fce0000000016 */
.L_x_19:
[----:B------:R-:W0:Y:S01]  /*0a20*/  LDCU UR6, c[0x0][0x39c] ;  /* 0x00007380ff0677ac */ /* 0x000e220008000800 */
[----:B------:R-:W1:Y:S01]  /*0a30*/  LDC.64 R2, c[0x0][0x390] ;  /* 0x0000e400ff027b82 */ /* 0x000e620000000a00 */
[----:B0-----:R-:W-:-:S05]  /*0a40*/  MOV R5, UR6 ;  /* 0x0000000600057c02 */ /* 0x001fca0008000f00 */
[----:B------:R-:W-:Y:S01]  /*0a50*/  IMAD R5, R0, R5, UR4 ;  /* 0x0000000400057e24 */ /* 0x000fe2000f8e0205 */
[----:B------:R-:W-:-:S03]  /*0a60*/  UIADD3 UR4, UPT, UPT, UR4, 0x1, URZ ;  /* 0x0000000104047890 */ /* 0x000fc6000fffe0ff */
[----:B-1----:R-:W-:Y:S01]  /*0a70*/  IMAD.WIDE R2, R5, 0x4, R2 ;  /* 0x0000000405027825 */ /* 0x002fe200078e0202 */
[----:B------:R-:W-:-:S04]  /*0a80*/  UISETP.NE.AND UP0, UPT, UR4, UR6, UPT ;  /* 0x000000060400728c */ /* 0x000fc8000bf05270 */
[----:B------:R0:W-:Y:S02]  /*0a90*/  STG.E desc[UR22][R2.64], R22 ;  /* 0x0000001602007986 */ /* 0x0001e4000c101916 */
[----:B------:R-:W-:-:S13]  /*0aa0*/  PLOP3.LUT P0, PT, PT, PT, UP0, 0x80, 0x8 ;  /* 0x000000000008781c */ /* 0x000fda0003f0f008 */
[----:B0-----:R-:W-:Y:S05]  /*0ab0*/  @!P0 EXIT ;  /* 0x000000000000894d */ /* 0x001fea0003800000 */
[----:B------:R-:W-:Y:S05]  /*0ac0*/  BRA `(.L_x_21) ;  /* 0xfffffff400a07947 */ /* 0x000fea000383ffff */
.L_x_16:
[----:B------:R-:W-:Y:S02]  /*0ad0*/  UISETP.GE.U32.AND UP0, UPT, UR7, 0x8, UPT ;  /* 0x000000080700788c */ /* 0x000fe4000bf06070 */
[----:B------:R-:W-:Y:S01]  /*0ae0*/  ULOP3.LUT UR6, UR7, 0x7, URZ, 0xc0, !UPT ;  /* 0x0000000707067892 */ /* 0x000fe2000f8ec0ff */
[----:B------:R-:W-:-:S06]  /*0af0*/  UMOV UR4, URZ ;  /* 0x000000ff00047c82 */ /* 0x000fcc0008000000 */
[----:B------:R-:W-:Y:S05]  /*0b00*/  BRA.U !UP0, `(.L_x_22) ;  /* 0x0000000108447547 */ /* 0x000fea000b800000 */
[----:B------:R-:W0:Y:S01]  /*0b10*/  LDC.64 R4, c[0x0][0x390] ;  /* 0x0000e400ff047b82 */ /* 0x000e220000000a00 */
[----:B------:R-:W-:Y:S01]  /*0b20*/  ULOP3.LUT UR4, UR7, 0x7ffffff8, URZ, 0xc0, !UPT ;  /* 0x7ffffff807047892 */ /* 0x000fe2000f8ec0ff */
[----:B------:R-:W-:-:S11]  /*0b30*/  UMOV UR5, URZ ;  /* 0x000000ff00057c82 */ /* 0x000fd60008000000 */
.L_x_23:
[----:B-1----:R-:W-:Y:S01]  /*0b40*/  MOV R3, UR5 ;  /* 0x0000000500037c02 */ /* 0x002fe20008000f00 */
[----:B------:R-:W-:-:S04]  /*0b50*/  UIADD3 UR5, UPT, UPT, UR5, 0x8, URZ ;  /* 0x0000000805057890 */ /* 0x000fc8000fffe0ff */
[----:B------:R-:W-:Y:S01]  /*0b60*/  IMAD R3, R0, UR7, R3 ;  /* 0x0000000700037c24 */ /* 0x000fe2000f8e0203 */
[----:B------:R-:W-:-:S03]  /*0b70*/  UISETP.NE.AND UP0, UPT, UR5, UR4, UPT ;  /* 0x000000040500728c */ /* 0x000fc6000bf05270 */
[----:B0-----:R-:W-:-:S05]  /*0b80*/  IMAD.WIDE R2, R3, 0x4, R4 ;  /* 0x0000000403027825 */ /* 0x001fca00078e0204 */
[----:B------:R1:W-:Y:S04]  /*0b90*/  STG.E desc[UR22][R2.64], RZ ;  /* 0x000000ff02007986 */ /* 0x0003e8000c101916 */
[----:B------:R1:W-:Y:S04]  /*0ba0*/  STG.E desc[UR22][R2.64+0x4], RZ ;  /* 0x000004ff02007986 */ /* 0x0003e8000c101916 */
[----:B------:R1:W-:Y:S04]  /*0bb0*/  STG.E desc[UR22][R2.64+0x8], RZ ;  /* 0x000008ff02007986 */ /* 0x0003e8000c101916 */
[----:B------:R1:W-:Y:S04]  /*0bc0*/  STG.E desc[UR22][R2.64+0xc], RZ ;  /* 0x00000cff02007986 */ /* 0x0003e8000c101916 */
[----:B------:R1:W-:Y:S04]  /*0bd0*/  STG.E desc[UR22][R2.64+0x10], RZ ;  /* 0x000010ff02007986 */ /* 0x0003e8000c101916 */
[----:B------:R1:W-:Y:S04]  /*0be0*/  STG.E desc[UR22][R2.64+0x14], RZ ;  /* 0x000014ff02007986 */ /* 0x0003e8000c101916 */
[----:B------:R1:W-:Y:S04]  /*0bf0*/  STG.E desc[UR22][R2.64+0x18], RZ ;  /* 0x000018ff02007986 */ /* 0x0003e8000c101916 */
[----:B------:R1:W-:Y:S01]  /*0c00*/  STG.E desc[UR22][R2.64+0x1c], RZ ;  /* 0x00001cff02007986 */ /* 0x0003e2000c101916 */
[----:B------:R-:W-:Y:S05]  /*0c10*/  BRA.U UP0, `(.L_x_23) ;  /* 0xfffffffd00c87547 */ /* 0x000fea000b83ffff */
.L_x_22:
[----:B------:R-:W-:-:S13]  /*0c20*/  ISETP.NE.AND P0, PT, RZ, UR6, PT ;  /* 0x00000006ff007c0c */ /* 0x000fda000bf05270 */
[----:B------:R-:W-:Y:S05]  /*0c30*/  @!P0 EXIT ;  /* 0x000000000000894d */ /* 0x000fea0003800000 */
[----:B------:R-:W-:Y:S02]  /*0c40*/  UISETP.GE.U32.AND UP0, UPT, UR6, 0x4, UPT ;  /* 0x000000040600788c */ /* 0x000fe4000bf06070 */
[----:B------:R-:W-:-:S07]  /*0c50*/  ULOP3.LUT UR5, UR7, 0x3, URZ, 0xc0, !UPT ;  /* 0x0000000307057892 */ /* 0x000fce000f8ec0ff */
[----:B------:R-:W-:Y:S05]  /*0c60*/  BRA.U !UP0, `(.L_x_24) ;  /* 0x0000000108247547 */ /* 0x000fea000b800000 */
[----:B-1----:R-:W0:Y:S01]  /*0c70*/  LDC.64 R2, c[0x0][0x390] ;  /* 0x0000e400ff027b82 */ /* 0x002e220000000a00 */
[----:B------:R-:W-:Y:S01]  /*0c80*/  IMAD.U32 R5, RZ, RZ, UR4 ;  /* 0x00000004ff057e24 */ /* 0x000fe2000f8e00ff */
[----:B------:R-:W-:-:S03]  /*0c90*/  UIADD3 UR4, UPT, UPT, UR4, 0x4, URZ ;  /* 0x0000000404047890 */ /* 0x000fc6000fffe0ff */
[----:B------:R-:W-:-:S04]  /*0ca0*/  IMAD R5, R0, UR7, R5 ;  /* 0x0000000700057c24 */ /* 0x000fc8000f8e0205 */
[----:B0-----:R-:W-:-:S05]  /*0cb0*/  IMAD.WIDE R2, R5, 0x4, R2 ;  /* 0x0000000405027825 */ /* 0x001fca00078e0202 */
[----:B------:R0:W-:Y:S04]  /*0cc0*/  STG.E desc[UR22][R2.64], RZ ;  /* 0x000000ff02007986 */ /* 0x0001e8000c101916 */
[----:B------:R0:W-:Y:S04]  /*0cd0*/  STG.E desc[UR22][R2.64+0x4], RZ ;  /* 0x000004ff02007986 */ /* 0x0001e8000c101916 */
[----:B------:R0:W-:Y:S04]  /*0ce0*/  STG.E desc[UR22][R2.64+0x8], RZ ;  /* 0x000008ff02007986 */ /* 0x0001e8000c101916 */
[----:B------:R0:W-:Y:S02]  /*0cf0*/  STG.E desc[UR22][R2.64+0xc], RZ ;  /* 0x00000cff02007986 */ /* 0x0001e4000c101916 */
.L_x_24:
[----:B------:R-:W-:-:S13]  /*0d00*/  ISETP.NE.AND P0, PT, RZ, UR5, PT ;  /* 0x00000005ff007c0c */ /* 0x000fda000bf05270 */
[----:B------:R-:W-:Y:S05]  /*0d10*/  @!P0 EXIT ;  /* 0x000000000000894d */ /* 0x000fea0003800000 */
[----:B------:R-:W-:Y:S01]  /*0d20*/  UISETP.NE.AND UP0, UPT, UR5, 0x1, UPT ;  /* 0x000000010500788c */ /* 0x000fe2000bf05270 */
[----:B------:R-:W-:Y:S01]  /*0d30*/  MOV R5, UR4 ;  /* 0x0000000400057c02 */ /* 0x000fe20008000f00 */
[----:B------:R-:W-:-:S04]  /*0d40*/  ULOP3.LUT UR5, UR7, 0x1, URZ, 0xc0, !UPT ;  /* 0x0000000107057892 */ /* 0x000fc8000f8ec0ff */
[----:B------:R-:W-:Y:S01]  /*0d50*/  PLOP3.LUT P0, PT, PT, PT, UP0, 0x80, 0x8 ;  /* 0x000000000008781c */ /* 0x000fe20003f0f008 */
[----:B------:R-:W-:-:S04]  /*0d60*/  UISETP.NE.U32.AND UP1, UPT, UR5, 0x1, UPT ;  /* 0x000000010500788c */ /* 0x000fc8000bf25070 */
[----:B------:R-:W0:Y:S02]  /*0d70*/  @UP0 LDCU.64 UR8, c[0x0][0x390] ;  /* 0x00007200ff0807ac */ /* 0x000e240008000a00 */
[----:B------:R-:W-:Y:S01]  /*0d80*/  PLOP3.LUT P1, PT, PT, PT, UP1, 0x80, 0x8 ;  /* 0x000000000008781c */ /* 0x000fe20003f2f018 */
[----:B------:R-:W-:-:S05]  /*0d90*/  @UP0 UIADD3 UR4, UPT, UPT, UR4, 0x2, URZ ;  /* 0x0000000204040890 */ /* 0x000fca000fffe0ff */
[----:B------:R-:W-:Y:S01]  /*0da0*/  @P0 IMAD R5, R0, UR7, R5 ;  /* 0x0000000700050c24 */ /* 0x000fe2000f8e0205 */
[----:B01----:R-:W-:Y:S02]  /*0db0*/  MOV R2, UR8 ;  /* 0x0000000800027c02 */ /* 0x003fe40008000f00 */
[----:B------:R-:W-:-:S03]  /*0dc0*/  MOV R3, UR9 ;  /* 0x0000000900037c02 */ /* 0x000fc60008000f00 */
[----:B------:R-:W-:-:S05]  /*0dd0*/  @P0 IMAD.WIDE R2, R5, 0x4, R2 ;  /* 0x0000000405020825 */ /* 0x000fca00078e0202 */
[----:B------:R0:W-:Y:S04]  /*0de0*/  @P0 STG.E desc[UR22][R2.64], RZ ;  /* 0x000000ff02000986 */ /* 0x0001e8000c101916 */
[----:B------:R0:W-:Y:S01]  /*0df0*/  @P0 STG.E desc[UR22][R2.64+0x4], RZ ;  /* 0x000004ff02000986 */ /* 0x0001e2000c101916 */
[----:B------:R-:W-:Y:S05]  /*0e00*/  @P1 EXIT ;  /* 0x000000000000194d */ /* 0x000fea0003800000 */
[----:B0-----:R-:W0:Y:S01]  /*0e10*/  LDC.64 R2, c[0x0][0x390] ;  /* 0x0000e400ff027b82 */ /* 0x001e220000000a00 */
[----:B------:R-:W-:-:S05]  /*0e20*/  MOV R5, UR4 ;  /* 0x0000000400057c02 */ /* 0x000fca0008000f00 */
[----:B------:R-:W-:-:S04]  /*0e30*/  IMAD R5, R0, UR7, R5 ;  /* 0x0000000700057c24 */ /* 0x000fc8000f8e0205 */
[----:B0-----:R-:W-:-:S05]  /*0e40*/  IMAD.WIDE R2, R5, 0x4, R2 ;  /* 0x0000000405027825 */ /* 0x001fca00078e0202 */
[----:B------:R-:W-:Y:S01]  /*0e50*/  STG.E desc[UR22][R2.64], RZ ;  /* 0x000000ff02007986 */ /* 0x000fe2000c101916 */
[----:B------:R-:W-:Y:S05]  /*0e60*/  EXIT ;  /* 0x000000000000794d */ /* 0x000fea0003800000 */
.L_x_25:
        /* <DEDUP_REMOVED lines=9> */
.L_x_28:


//--------------------- .nv.shared.reserved.0     --------------------------
	.section	.nv.shared.reserved.0,"aw",@nobits
	.weak		__nv_reservedSMEM_offset_0_alias
	.size		__nv_reservedSMEM_offset_0_alias, 0, 64
	.other		__nv_reservedSMEM_offset_0_alias,@"STO_CUDA_RESERVED_SHARED STV_DEFAULT"
__nv_reservedSMEM_offset_0_alias:
	.zero		0
	.zero		64


//--------------------- .nv.constant0._Z7elemMulPfS_S_iii --------------------------
	.section	.nv.constant0._Z7elemMulPfS_S_iii,"a",@progbits
	.sectionflags	@""
	.align	4
.nv.constant0._Z7elemMulPfS_S_iii:
	.zero		932


//--------------------- .nv.constant0._Z6colMulPfS_S_iii --------------------------
	.section	.nv.constant0._Z6colMulPfS_S_iii,"a",@progbits
	.sectionflags	@""
	.align	4
.nv.constant0._Z6colMulPfS_S_iii:
	.zero		932


//--------------------- .nv.constant0._Z6rowMulPfS_S_iii --------------------------
	.section	.nv.constant0._Z6rowMulPfS_S_iii,"a",@progbits
	.sectionflags	@""
	.align	4
.nv.constant0._Z6rowMulPfS_S_iii:
	.zero		932


//--------------------- SYMBOLS --------------------------

	.type		.nv.reservedSmem.offset0,@object
	.size		.nv.reservedSmem.offset0,0x4
